// auto-generated by cutlass_sweep.gemm — config: {"arch": "sm_100", "cluster_m": 2, "cluster_n": 2, "dtype": "int8", "stages": 5, "tile_k": 64, "tile_m": 128, "tile_n": 128}
#include "cutlass/cutlass.h"
#include "cutlass/gemm/collective/collective_builder.hpp"
#include "cutlass/gemm/device/gemm_universal_adapter.h"
#include "cutlass/gemm/kernel/gemm_universal.hpp"
#include "cutlass/epilogue/collective/collective_builder.hpp"

using ElemA = int8_t;
using ElemB = int8_t;
using ElemCD = int8_t;
using Acc  = int32_t;
using TileShape    = cute::Shape<cute::_128, cute::_128, cute::_64>;
using ClusterShape = cute::Shape<cute::_2, cute::_2, cute::_1>;

using CollectiveEpilogue = typename cutlass::epilogue::collective::CollectiveBuilder<
    cutlass::arch::Sm100, cutlass::arch::OpClassTensorOp,
    TileShape, ClusterShape,
    cutlass::epilogue::collective::EpilogueTileAuto,
    Acc, Acc,
    ElemCD, cutlass::layout::RowMajor, 128 / cutlass::sizeof_bits<ElemCD>::value,
    ElemCD, cutlass::layout::RowMajor, 128 / cutlass::sizeof_bits<ElemCD>::value,
    cutlass::epilogue::collective::EpilogueScheduleAuto
  >::CollectiveOp;

using CollectiveMainloop = typename cutlass::gemm::collective::CollectiveBuilder<
    cutlass::arch::Sm100, cutlass::arch::OpClassTensorOp,
    ElemA, cutlass::layout::RowMajor, 128 / cutlass::sizeof_bits<ElemA>::value,
    ElemB, cutlass::layout::ColumnMajor, 128 / cutlass::sizeof_bits<ElemB>::value,
    Acc,
    TileShape, ClusterShape,
    cutlass::gemm::collective::StageCount<5>,
    cutlass::gemm::collective::KernelScheduleAuto
  >::CollectiveOp;

using GemmKernel = cutlass::gemm::kernel::GemmUniversal<
    cute::Shape<int,int,int,int>,
    CollectiveMainloop,
    CollectiveEpilogue
>;
using Gemm = cutlass::gemm::device::GemmUniversalAdapter<GemmKernel>;

// Force the device kernel symbol into the cubin without needing a host main.
auto* _anchor = &cutlass::device_kernel<GemmKernel>;


// ===== COMPILED SASS (sm_100a) =====

	.target	sm_100a

	.elftype	@"ET_EXEC"


//--------------------- .note.nv.tkinfo           --------------------------
	.section	.note.nv.tkinfo,"",@"SHT_NOTE"
	.sectionflags	@"SHF_NOTE_NV_TKINFO"
	.tkinfo
        /*0018*/ 	.word	0x00000002
        /*0030*/ 	.string	""
        /*0030*/ 	.string	"ptxas"
        /*0030*/ 	.string	"Cuda compilation tools, release 13.0, V13.0.88"
        /*0030*/ 	.string	"Build cuda_13.0.r13.0/compiler.36424714_0"
        /*0030*/ 	.string	"-arch sm_100a -m 64 "



//--------------------- .note.nv.cuinfo           --------------------------
	.section	.note.nv.cuinfo,"",@"SHT_NOTE"
	.sectionflags	@"SHF_NOTE_NV_CUINFO"
        /*0018*/ 	.short	0x0002
        /*001a*/ 	.short	0x0064
        /*001c*/ 	.short	0x0082
	.zero		2


//--------------------- .nv.info                  --------------------------
	.section	.nv.info,"",@"SHT_CUDA_INFO"
	.align	4


	//----- nvinfo : EIATTR_REGCOUNT
	.align		4
        /*0000*/ 	.byte	0x04, 0x2f
        /*0002*/ 	.short	(.L_19 - .L_18)
	.align		4
.L_18:
        /*0004*/ 	.word	index@(_ZN7cutlass13device_kernelINS_4gemm6kernel13GemmUniversalIN4cute5tupleIJiiiiEEENS1_10collective13CollectiveMmaINS1_35MainloopSm100TmaUmmaWarpSpecializedILi5ELi2ELi4ENS5_IJNS4_1CILi2EEESB_NSA_ILi1EEEEEEEENS5_IJNSA_ILi128EEESF_NSA_ILi64EEEEEEaNS5_IJlSC_lEEEaSI_NS4_8TiledMMAINS4_8MMA_AtomIJNS4_21SM100_MMA_S8_2x1SM_SSIaaiLi128ELi128ELNS4_4UMMA5MajorE0ELSN_0ELNSM_8SaturateE0EEEEEENS4_6LayoutINS5_IJSC_SC_SC_EEENS5_IJNSA_ILi0EEEST_ST_EEEEENS5_IJNS4_10UnderscoreESW_SW_EEEEENS4_28SM100_TMA_2SM_LOAD_MULTICASTENS4_14ComposedLayoutINS4_7SwizzleILi2ELi4ELi3EEENS4_18smem_ptr_flag_bitsILi8EEENSR_INS5_IJNSA_ILi8EEESG_EEENS5_IJSG_SC_EEEEEEEvNS4_8identityENS4_18SM100_TMA_2SM_LOADES19_vS1A_EENS_8epilogue10collective18CollectiveEpilogueINS1D_23Sm100TmaWarpSpecializedILi2ELi2ELi32ELb0ELb0EEEJNS5_IJSG_SF_SG_EEENS5_IJNSR_ISG_SC_EENSR_INS5_IJNSA_ILi32EEESB_EEENS5_IJSC_SG_EEEEEEEEaSI_aSI_NS1D_6fusion15FusionCallbacksIS1H_NS1P_17LinearCombinationIaiaiLNS_15FloatRoundStyleE2EEES1I_S1O_JEEENS4_5SM1004TMEM4LOAD26SM100_TMEM_LOAD_32dp32b32xENS4_13SM90_TMA_LOADENS10_INS11_ILi1ELi4ELi3EEES14_NSR_INS5_IJS15_S1K_EEENS5_IJS1K_SC_EEEEEEENS4_39AutoVectorizingCopyWithAssumedAlignmentILi128EEENS4_14SM90_TMA_STOREES24_S26_S26_EEEvvEEEEvNT_6ParamsE)
        /*0008*/ 	.word	0x0000005b


	//----- nvinfo : EIATTR_FRAME_SIZE
	.align		4
.L_19:
        /*000c*/ 	.byte	0x04, 0x11
        /*000e*/ 	.short	(.L_21 - .L_20)
	.align		4
.L_20:
        /*0010*/ 	.word	index@($__internal_2_$__cuda_sm10x_tcgen05_guardrail_trap_unallocated_columns_being_dealloced)
        /*0014*/ 	.word	0x00000000


	//----- nvinfo : EIATTR_FRAME_SIZE
	.align		4
.L_21:
        /*0018*/ 	.byte	0x04, 0x11
        /*001a*/ 	.short	(.L_23 - .L_22)
	.align		4
.L_22:
        /*001c*/ 	.word	index@($__internal_1_$__cuda_sm10x_tcgen05_guardrail_trap_phase_invalid_during_alloc)
        /*0020*/ 	.word	0x00000000


	//----- nvinfo : EIATTR_FRAME_SIZE
	.align		4
.L_23:
        /*0024*/ 	.byte	0x04, 0x11
        /*0026*/ 	.short	(.L_25 - .L_24)
	.align		4
.L_24:
        /*0028*/ 	.word	index@($__internal_0_$__cuda_sm10x_tcgen05_guardrail_trap_col_being_dealloced_not_returned_by_alloc)
        /*002c*/ 	.word	0x00000000


	//----- nvinfo : EIATTR_FRAME_SIZE
	.align		4
.L_25:
        /*0030*/ 	.byte	0x04, 0x11
        /*0032*/ 	.short	(.L_27 - .L_26)
	.align		4
.L_26:
        /*0034*/ 	.word	index@(_ZN7cutlass13device_kernelINS_4gemm6kernel13GemmUniversalIN4cute5tupleIJiiiiEEENS1_10collective13CollectiveMmaINS1_35MainloopSm100TmaUmmaWarpSpecializedILi5ELi2ELi4ENS5_IJNS4_1CILi2EEESB_NSA_ILi1EEEEEEEENS5_IJNSA_ILi128EEESF_NSA_ILi64EEEEEEaNS5_IJlSC_lEEEaSI_NS4_8TiledMMAINS4_8MMA_AtomIJNS4_21SM100_MMA_S8_2x1SM_SSIaaiLi128ELi128ELNS4_4UMMA5MajorE0ELSN_0ELNSM_8SaturateE0EEEEEENS4_6LayoutINS5_IJSC_SC_SC_EEENS5_IJNSA_ILi0EEEST_ST_EEEEENS5_IJNS4_10UnderscoreESW_SW_EEEEENS4_28SM100_TMA_2SM_LOAD_MULTICASTENS4_14ComposedLayoutINS4_7SwizzleILi2ELi4ELi3EEENS4_18smem_ptr_flag_bitsILi8EEENSR_INS5_IJNSA_ILi8EEESG_EEENS5_IJSG_SC_EEEEEEEvNS4_8identityENS4_18SM100_TMA_2SM_LOADES19_vS1A_EENS_8epilogue10collective18CollectiveEpilogueINS1D_23Sm100TmaWarpSpecializedILi2ELi2ELi32ELb0ELb0EEEJNS5_IJSG_SF_SG_EEENS5_IJNSR_ISG_SC_EENSR_INS5_IJNSA_ILi32EEESB_EEENS5_IJSC_SG_EEEEEEEEaSI_aSI_NS1D_6fusion15FusionCallbacksIS1H_NS1P_17LinearCombinationIaiaiLNS_15FloatRoundStyleE2EEES1I_S1O_JEEENS4_5SM1004TMEM4LOAD26SM100_TMEM_LOAD_32dp32b32xENS4_13SM90_TMA_LOADENS10_INS11_ILi1ELi4ELi3EEES14_NSR_INS5_IJS15_S1K_EEENS5_IJS1K_SC_EEEEEEENS4_39AutoVectorizingCopyWithAssumedAlignmentILi128EEENS4_14SM90_TMA_STOREES24_S26_S26_EEEvvEEEEvNT_6ParamsE)
        /*0038*/ 	.word	0x00000000


	//----- nvinfo : EIATTR_MIN_STACK_SIZE
	.align		4
.L_27:
        /*003c*/ 	.byte	0x04, 0x12
        /*003e*/ 	.short	(.L_29 - .L_28)
	.align		4
.L_28:
        /*0040*/ 	.word	index@(_ZN7cutlass13device_kernelINS_4gemm6kernel13GemmUniversalIN4cute5tupleIJiiiiEEENS1_10collective13CollectiveMmaINS1_35MainloopSm100TmaUmmaWarpSpecializedILi5ELi2ELi4ENS5_IJNS4_1CILi2EEESB_NSA_ILi1EEEEEEEENS5_IJNSA_ILi128EEESF_NSA_ILi64EEEEEEaNS5_IJlSC_lEEEaSI_NS4_8TiledMMAINS4_8MMA_AtomIJNS4_21SM100_MMA_S8_2x1SM_SSIaaiLi128ELi128ELNS4_4UMMA5MajorE0ELSN_0ELNSM_8SaturateE0EEEEEENS4_6LayoutINS5_IJSC_SC_SC_EEENS5_IJNSA_ILi0EEEST_ST_EEEEENS5_IJNS4_10UnderscoreESW_SW_EEEEENS4_28SM100_TMA_2SM_LOAD_MULTICASTENS4_14ComposedLayoutINS4_7SwizzleILi2ELi4ELi3EEENS4_18smem_ptr_flag_bitsILi8EEENSR_INS5_IJNSA_ILi8EEESG_EEENS5_IJSG_SC_EEEEEEEvNS4_8identityENS4_18SM100_TMA_2SM_LOADES19_vS1A_EENS_8epilogue10collective18CollectiveEpilogueINS1D_23Sm100TmaWarpSpecializedILi2ELi2ELi32ELb0ELb0EEEJNS5_IJSG_SF_SG_EEENS5_IJNSR_ISG_SC_EENSR_INS5_IJNSA_ILi32EEESB_EEENS5_IJSC_SG_EEEEEEEEaSI_aSI_NS1D_6fusion15FusionCallbacksIS1H_NS1P_17LinearCombinationIaiaiLNS_15FloatRoundStyleE2EEES1I_S1O_JEEENS4_5SM1004TMEM4LOAD26SM100_TMEM_LOAD_32dp32b32xENS4_13SM90_TMA_LOADENS10_INS11_ILi1ELi4ELi3EEES14_NSR_INS5_IJS15_S1K_EEENS5_IJS1K_SC_EEEEEEENS4_39AutoVectorizingCopyWithAssumedAlignmentILi128EEENS4_14SM90_TMA_STOREES24_S26_S26_EEEvvEEEEvNT_6ParamsE)
        /*0044*/ 	.word	0x00000000
.L_29:


//--------------------- .nv.compat                --------------------------
	.section	.nv.compat,"",@"SHT_CUDA_COMPAT_INFO"
	.align	4
        /*0000*/ 	.byte	0x02, 0x09, 0x01, 0x00, 0x02, 0x02, 0x03, 0x00, 0x02, 0x05, 0x06, 0x00, 0x03, 0x07, 0x01, 0x01
        /*0010*/ 	.byte	0x02, 0x03, 0x01, 0x00, 0x02, 0x06, 0x01, 0x00, 0x04, 0x0b, 0x08, 0x00, 0x01, 0x00, 0x00, 0x00
        /*0020*/ 	.byte	0x00, 0x00, 0x00, 0x00


//--------------------- .nv.info._ZN7cutlass13device_kernelINS_4gemm6kernel13GemmUniversalIN4cute5tupleIJiiiiEEENS1_10collective13CollectiveMmaINS1_35MainloopSm100TmaUmmaWarpSpecializedILi5ELi2ELi4ENS5_IJNS4_1CILi2EEESB_NSA_ILi1EEEEEEEENS5_IJNSA_ILi128EEESF_NSA_ILi64EEEEEEaNS5_IJlSC_lEEEaSI_NS4_8TiledMMAINS4_8MMA_AtomIJNS4_21SM100_MMA_S8_2x1SM_SSIaaiLi128ELi128ELNS4_4UMMA5MajorE0ELSN_0ELNSM_8SaturateE0EEEEEENS4_6LayoutINS5_IJSC_SC_SC_EEENS5_IJNSA_ILi0EEEST_ST_EEEEENS5_IJNS4_10UnderscoreESW_SW_EEEEENS4_28SM100_TMA_2SM_LOAD_MULTICASTENS4_14ComposedLayoutINS4_7SwizzleILi2ELi4ELi3EEENS4_18smem_ptr_flag_bitsILi8EEENSR_INS5_IJNSA_ILi8EEESG_EEENS5_IJSG_SC_EEEEEEEvNS4_8identityENS4_18SM100_TMA_2SM_LOADES19_vS1A_EENS_8epilogue10collective18CollectiveEpilogueINS1D_23Sm100TmaWarpSpecializedILi2ELi2ELi32ELb0ELb0EEEJNS5_IJSG_SF_SG_EEENS5_IJNSR_ISG_SC_EENSR_INS5_IJNSA_ILi32EEESB_EEENS5_IJSC_SG_EEEEEEEEaSI_aSI_NS1D_6fusion15FusionCallbacksIS1H_NS1P_17LinearCombinationIaiaiLNS_15FloatRoundStyleE2EEES1I_S1O_JEEENS4_5SM1004TMEM4LOAD26SM100_TMEM_LOAD_32dp32b32xENS4_13SM90_TMA_LOADENS10_INS11_ILi1ELi4ELi3EEES14_NSR_INS5_IJS15_S1K_EEENS5_IJS1K_SC_EEEEEEENS4_39AutoVectorizingCopyWithAssumedAlignmentILi128EEENS4_14SM90_TMA_STOREES24_S26_S26_EEEvvEEEEvNT_6ParamsE --------------------------
	.section	.nv.info._ZN7cutlass13device_kernelINS_4gemm6kernel13GemmUniversalIN4cute5tupleIJiiiiEEENS1_10collective13CollectiveMmaINS1_35MainloopSm100TmaUmmaWarpSpecializedILi5ELi2ELi4ENS5_IJNS4_1CILi2EEESB_NSA_ILi1EEEEEEEENS5_IJNSA_ILi128EEESF_NSA_ILi64EEEEEEaNS5_IJlSC_lEEEaSI_NS4_8TiledMMAINS4_8MMA_AtomIJNS4_21SM100_MMA_S8_2x1SM_SSIaaiLi128ELi128ELNS4_4UMMA5MajorE0ELSN_0ELNSM_8SaturateE0EEEEEENS4_6LayoutINS5_IJSC_SC_SC_EEENS5_IJNSA_ILi0EEEST_ST_EEEEENS5_IJNS4_10UnderscoreESW_SW_EEEEENS4_28SM100_TMA_2SM_LOAD_MULTICASTENS4_14ComposedLayoutINS4_7SwizzleILi2ELi4ELi3EEENS4_18smem_ptr_flag_bitsILi8EEENSR_INS5_IJNSA_ILi8EEESG_EEENS5_IJSG_SC_EEEEEEEvNS4_8identityENS4_18SM100_TMA_2SM_LOADES19_vS1A_EENS_8epilogue10collective18CollectiveEpilogueINS1D_23Sm100TmaWarpSpecializedILi2ELi2ELi32ELb0ELb0EEEJNS5_IJSG_SF_SG_EEENS5_IJNSR_ISG_SC_EENSR_INS5_IJNSA_ILi32EEESB_EEENS5_IJSC_SG_EEEEEEEEaSI_aSI_NS1D_6fusion15FusionCallbacksIS1H_NS1P_17LinearCombinationIaiaiLNS_15FloatRoundStyleE2EEES1I_S1O_JEEENS4_5SM1004TMEM4LOAD26SM100_TMEM_LOAD_32dp32b32xENS4_13SM90_TMA_LOADENS10_INS11_ILi1ELi4ELi3EEES14_NSR_INS5_IJS15_S1K_EEENS5_IJS1K_SC_EEEEEEENS4_39AutoVectorizingCopyWithAssumedAlignmentILi128EEENS4_14SM90_TMA_STOREES24_S26_S26_EEEvvEEEEvNT_6ParamsE,"",@"SHT_CUDA_INFO"
	.sectionflags	@""
	.align	4


	//----- nvinfo : EIATTR_CUDA_API_VERSION
	.align		4
        /*0000*/ 	.byte	0x04, 0x37
        /*0002*/ 	.short	(.L_31 - .L_30)
.L_30:
        /*0004*/ 	.word	0x00000082


	//----- nvinfo : EIATTR_KPARAM_INFO
	.align		4
.L_31:
        /*0008*/ 	.byte	0x04, 0x17
        /*000a*/ 	.short	(.L_33 - .L_32)
.L_32:
        /*000c*/ 	.word	0x00000000
        /*0010*/ 	.short	0x0000
        /*0012*/ 	.short	0x0000
        /*0014*/ 	.byte	0x00, 0xf0, 0x01, 0x20


	//----- nvinfo : EIATTR_AT_ENTRY_FRAGMENTS
	.align		4
.L_33:
        /*0018*/ 	.byte	0x04, 0x4f
        /*001a*/ 	.short	(.L_35 - .L_34)


	//   ....[0]....
.L_34:
        /*001c*/ 	.word	0x00000007


	//----- nvinfo : EIATTR_RESERVED_SMEM_USED
	.align		4
.L_35:
        /*0020*/ 	.byte	0x01, 0x41
	.zero		2


	//----- nvinfo : EIATTR_SPARSE_MMA_MASK
	.align		4
        /*0024*/ 	.byte	0x03, 0x50
        /*0026*/ 	.short	0x0000


	//----- nvinfo : EIATTR_TCGEN05_2CTA_USED
	.align		4
        /*0028*/ 	.byte	0x01, 0x52
	.zero		2


	//----- nvinfo : EIATTR_MAXREG_COUNT
	.align		4
        /*002c*/ 	.byte	0x03, 0x1b
        /*002e*/ 	.short	0x00ff


	//----- nvinfo : EIATTR_NUM_BARRIERS
	.align		4
        /*0030*/ 	.byte	0x02, 0x4c
        /*0032*/ 	.byte	0x07
	.zero		1


	//----- nvinfo : EIATTR_EXTERNS
	.align		4
        /*0034*/ 	.byte	0x04, 0x0f
        /*0036*/ 	.short	(.L_37 - .L_36)


	//   ....[0]....
	.align		4
.L_36:
        /*0038*/ 	.word	index@(__assertfail)


	//----- nvinfo : EIATTR_MERCURY_ISA_VERSION
	.align		4
.L_37:
        /*003c*/ 	.byte	0x03, 0x5f
        /*003e*/ 	.short	0x0101


	//----- nvinfo : EIATTR_INT_WARP_WIDE_INSTR_OFFSETS
	.align		4
        /*0040*/ 	.byte	0x04, 0x31
        /*0042*/ 	.short	(.L_39 - .L_38)


	//   ....[0]....
.L_38:
        /*0044*/ 	.word	0x00000d50


	//   ....[1]....
        /*0048*/ 	.word	0x00000df0


	//   ....[2]....
        /*004c*/ 	.word	0x00004240


	//   ....[3]....
        /*0050*/ 	.word	0x00004270


	//   ....[4]....
        /*0054*/ 	.word	0x00004290


	//   ....[5]....
        /*0058*/ 	.word	0x00004db0


	//   ....[6]....
        /*005c*/ 	.word	0x00004e50


	//   ....[7]....
        /*0060*/ 	.word	0x00004f00


	//   ....[8]....
        /*0064*/ 	.word	0x00004fa0


	//   ....[9]....
        /*0068*/ 	.word	0x00005090


	//   ....[10]....
        /*006c*/ 	.word	0x00005160


	//----- nvinfo : EIATTR_COOP_GROUP_MASK_REGIDS
	.align		4
.L_39:
        /*0070*/ 	.byte	0x04, 0x29
        /*0072*/ 	.short	(.L_41 - .L_40)


	//   ....[0]....
.L_40:
        /*0074*/ 	.word	0xffffffff


	//   ....[1]....
        /*0078*/ 	.word	0xffffffff


	//   ....[2]....
        /*007c*/ 	.word	0xffffffff


	//   ....[3]....
        /*0080*/ 	.word	0xffffffff


	//   ....[4]....
        /*0084*/ 	.word	0xffffffff


	//   ....[5]....
        /*0088*/ 	.word	0xffffffff


	//   ....[6]....
        /*008c*/ 	.word	0xffffffff


	//   ....[7]....
        /*0090*/ 	.word	0xffffffff


	//   ....[8]....
        /*0094*/ 	.word	0xffffffff


	//   ....[9]....
        /*0098*/ 	.word	0xffffffff


	//   ....[10]....
        /*009c*/ 	.word	0xffffffff


	//   ....[11]....
        /*00a0*/ 	.word	0xffffffff


	//   ....[12]....
        /*00a4*/ 	.word	0xffffffff


	//   ....[13]....
        /*00a8*/ 	.word	0xffffffff


	//----- nvinfo : EIATTR_COOP_GROUP_INSTR_OFFSETS
	.align		4
.L_41:
        /*00ac*/ 	.byte	0x04, 0x28
        /*00ae*/ 	.short	(.L_43 - .L_42)


	//   ....[0]....
.L_42:
        /*00b0*/ 	.word	0x000000b0


	//   ....[1]....
        /*00b4*/ 	.word	0x00000520


	//   ....[2]....
        /*00b8*/ 	.word	0x00000700


	//   ....[3]....
        /*00bc*/ 	.word	0x00000850


	//   ....[4]....
        /*00c0*/ 	.word	0x00000940


	//   ....[5]....
        /*00c4*/ 	.word	0x00000aa0


	//   ....[6]....
        /*00c8*/ 	.word	0x00000c30


	//   ....[7]....
        /*00cc*/ 	.word	0x00000e70


	//   ....[8]....
        /*00d0*/ 	.word	0x000021c0


	//   ....[9]....
        /*00d4*/ 	.word	0x00003100


	//   ....[10]....
        /*00d8*/ 	.word	0x000035d0


	//   ....[11]....
        /*00dc*/ 	.word	0x00003600


	//   ....[12]....
        /*00e0*/ 	.word	0x00004140


	//   ....[13]....
        /*00e4*/ 	.word	0x00004350


	//----- nvinfo : EIATTR_VRC_CTA_INIT_COUNT
	.align		4
.L_43:
        /*00e8*/ 	.byte	0x02, 0x4a
        /*00ea*/ 	.byte	0x80
	.zero		1


	//----- nvinfo : EIATTR_SYSCALL_OFFSETS
	.align		4
        /*00ec*/ 	.byte	0x04, 0x46
        /*00ee*/ 	.short	(.L_45 - .L_44)


	//   ....[0]....
.L_44:
        /*00f0*/ 	.word	0x00005c70


	//   ....[1]....
        /*00f4*/ 	.word	0x00005db0


	//   ....[2]....
        /*00f8*/ 	.word	0x000065c0


	//   ....[3]....
        /*00fc*/ 	.word	0x000073c0


	//----- nvinfo : EIATTR_MBARRIER_INSTR_OFFSETS
	.align		4
.L_45:
        /*0100*/ 	.byte	0x04, 0x39
        /*0102*/ 	.short	(.L_47 - .L_46)


	//   ....[0]....
.L_46:
        /*0104*/ 	.word	0x00000650
        /*0108*/ 	.word	0x000000ff
        /*010c*/ 	.word	0x00000000
        /*0110*/ 	.short	0x0100
        /*0112*/ 	.byte	0x04
	.zero		1


	//   ....[1]....
        /*0114*/ 	.word	0x00000660
        /*0118*/ 	.word	0x000000ff
        /*011c*/ 	.word	0x00000028
        /*0120*/ 	.short	0x0100
        /*0122*/ 	.byte	0x04
	.zero		1


	//   ....[2]....
        /*0124*/ 	.word	0x00000670
        /*0128*/ 	.word	0x000000ff
        /*012c*/ 	.word	0x00000008
        /*0130*/ 	.short	0x0100
        /*0132*/ 	.byte	0x04
	.zero		1


	//   ....[3]....
        /*0134*/ 	.word	0x00000680
        /*0138*/ 	.word	0x000000ff
        /*013c*/ 	.word	0x00000030
        /*0140*/ 	.short	0x0100
        /*0142*/ 	.byte	0x04
	.zero		1


	//   ....[4]....
        /*0144*/ 	.word	0x00000690
        /*0148*/ 	.word	0x000000ff
        /*014c*/ 	.word	0x00000010
        /*0150*/ 	.short	0x0100
        /*0152*/ 	.byte	0x04
	.zero		1


	//   ....[5]....
        /*0154*/ 	.word	0x000006a0
        /*0158*/ 	.word	0x000000ff
        /*015c*/ 	.word	0x00000038
        /*0160*/ 	.short	0x0100
        /*0162*/ 	.byte	0x04
	.zero		1


	//   ....[6]....
        /*0164*/ 	.word	0x000006b0
        /*0168*/ 	.word	0x000000ff
        /*016c*/ 	.word	0x00000018
        /*0170*/ 	.short	0x0100
        /*0172*/ 	.byte	0x04
	.zero		1


	//   ....[7]....
        /*0174*/ 	.word	0x000006c0
        /*0178*/ 	.word	0x000000ff
        /*017c*/ 	.word	0x00000040
        /*0180*/ 	.short	0x0100
        /*0182*/ 	.byte	0x04
	.zero		1


	//   ....[8]....
        /*0184*/ 	.word	0x000006d0
        /*0188*/ 	.word	0x000000ff
        /*018c*/ 	.word	0x00000020
        /*0190*/ 	.short	0x0100
        /*0192*/ 	.byte	0x04
	.zero		1


	//   ....[9]....
        /*0194*/ 	.word	0x000006e0
        /*0198*/ 	.word	0x000000ff
        /*019c*/ 	.word	0x00000048
        /*01a0*/ 	.short	0x0100
        /*01a2*/ 	.byte	0x04
	.zero		1


	//   ....[10]....
        /*01a4*/ 	.word	0x00000800
        /*01a8*/ 	.word	0x000000ff
        /*01ac*/ 	.word	0x00000050
        /*01b0*/ 	.short	0x0100
        /*01b2*/ 	.byte	0x04
	.zero		1


	//   ....[11]....
        /*01b4*/ 	.word	0x00000810
        /*01b8*/ 	.word	0x000000ff
        /*01bc*/ 	.word	0x00000060
        /*01c0*/ 	.short	0x0100
        /*01c2*/ 	.byte	0x04
	.zero		1


	//   ....[12]....
        /*01c4*/ 	.word	0x00000820
        /*01c8*/ 	.word	0x000000ff
        /*01cc*/ 	.word	0x00000058
        /*01d0*/ 	.short	0x0100
        /*01d2*/ 	.byte	0x04
	.zero		1


	//   ....[13]....
        /*01d4*/ 	.word	0x00000830
        /*01d8*/ 	.word	0x000000ff
        /*01dc*/ 	.word	0x00000068
        /*01e0*/ 	.short	0x0100
        /*01e2*/ 	.byte	0x04
	.zero		1


	//   ....[14]....
        /*01e4*/ 	.word	0x00000910
        /*01e8*/ 	.word	0x000000ff
        /*01ec*/ 	.word	0x00000070
        /*01f0*/ 	.short	0x0100
        /*01f2*/ 	.byte	0x06
	.zero		1


	//   ....[15]....
        /*01f4*/ 	.word	0x00000920
        /*01f8*/ 	.word	0x000000ff
        /*01fc*/ 	.word	0x00000078
        /*0200*/ 	.short	0x0100
        /*0202*/ 	.byte	0x06
	.zero		1


	//   ....[16]....
        /*0204*/ 	.word	0x00000a50
        /*0208*/ 	.word	0x000000ff
        /*020c*/ 	.word	0x00000080
        /*0210*/ 	.short	0x0100
        /*0212*/ 	.byte	0x06
	.zero		1


	//   ....[17]....
        /*0214*/ 	.word	0x00000a60
        /*0218*/ 	.word	0x000000ff
        /*021c*/ 	.word	0x00000090
        /*0220*/ 	.short	0x0100
        /*0222*/ 	.byte	0x06
	.zero		1


	//   ....[18]....
        /*0224*/ 	.word	0x00000a70
        /*0228*/ 	.word	0x000000ff
        /*022c*/ 	.word	0x00000088
        /*0230*/ 	.short	0x0100
        /*0232*/ 	.byte	0x06
	.zero		1


	//   ....[19]....
        /*0234*/ 	.word	0x00000a80
        /*0238*/ 	.word	0x000000ff
        /*023c*/ 	.word	0x00000098
        /*0240*/ 	.short	0x0100
        /*0242*/ 	.byte	0x06
	.zero		1


	//   ....[20]....
        /*0244*/ 	.word	0x00000ba0
        /*0248*/ 	.word	0x000000ff
        /*024c*/ 	.word	0x000000a0
        /*0250*/ 	.short	0x0100
        /*0252*/ 	.byte	0x04
	.zero		1


	//   ....[21]....
        /*0254*/ 	.word	0x00000bb0
        /*0258*/ 	.word	0x000000ff
        /*025c*/ 	.word	0x000000c0
        /*0260*/ 	.short	0x0100
        /*0262*/ 	.byte	0x04
	.zero		1


	//   ....[22]....
        /*0264*/ 	.word	0x00000bc0
        /*0268*/ 	.word	0x000000ff
        /*026c*/ 	.word	0x000000a8
        /*0270*/ 	.short	0x0100
        /*0272*/ 	.byte	0x04
	.zero		1


	//   ....[23]....
        /*0274*/ 	.word	0x00000bd0
        /*0278*/ 	.word	0x000000ff
        /*027c*/ 	.word	0x000000c8
        /*0280*/ 	.short	0x0100
        /*0282*/ 	.byte	0x04
	.zero		1


	//   ....[24]....
        /*0284*/ 	.word	0x00000be0
        /*0288*/ 	.word	0x000000ff
        /*028c*/ 	.word	0x000000b0
        /*0290*/ 	.short	0x0100
        /*0292*/ 	.byte	0x04
	.zero		1


	//   ....[25]....
        /*0294*/ 	.word	0x00000bf0
        /*0298*/ 	.word	0x000000ff
        /*029c*/ 	.word	0x000000d0
        /*02a0*/ 	.short	0x0100
        /*02a2*/ 	.byte	0x04
	.zero		1


	//   ....[26]....
        /*02a4*/ 	.word	0x00000c00
        /*02a8*/ 	.word	0x000000ff
        /*02ac*/ 	.word	0x000000b8
        /*02b0*/ 	.short	0x0100
        /*02b2*/ 	.byte	0x04
	.zero		1


	//   ....[27]....
        /*02b4*/ 	.word	0x00000c10
        /*02b8*/ 	.word	0x000000ff
        /*02bc*/ 	.word	0x000000d8
        /*02c0*/ 	.short	0x0100
        /*02c2*/ 	.byte	0x04
	.zero		1


	//   ....[28]....
        /*02c4*/ 	.word	0x00000d00
        /*02c8*/ 	.word	0x000000ff
        /*02cc*/ 	.word	0x000000e0
        /*02d0*/ 	.short	0x0100
        /*02d2*/ 	.byte	0x04
	.zero		1


	//   ....[29]....
        /*02d4*/ 	.word	0x00000d10
        /*02d8*/ 	.word	0x000000ff
        /*02dc*/ 	.word	0x000000f0
        /*02e0*/ 	.short	0x0100
        /*02e2*/ 	.byte	0x04
	.zero		1


	//   ....[30]....
        /*02e4*/ 	.word	0x00000d20
        /*02e8*/ 	.word	0x000000ff
        /*02ec*/ 	.word	0x000000e8
        /*02f0*/ 	.short	0x0100
        /*02f2*/ 	.byte	0x04
	.zero		1


	//   ....[31]....
        /*02f4*/ 	.word	0x00000d30
        /*02f8*/ 	.word	0x000000ff
        /*02fc*/ 	.word	0x000000f8
        /*0300*/ 	.short	0x0100
        /*0302*/ 	.byte	0x04
	.zero		1


	//   ....[32]....
        /*0304*/ 	.word	0x00000e30
        /*0308*/ 	.word	0x000000ff
        /*030c*/ 	.word	0x00000100
        /*0310*/ 	.short	0x0100
        /*0312*/ 	.byte	0x06
	.zero		1


	//   ....[33]....
        /*0314*/ 	.word	0x000019e0
        /*0318*/ 	.word	0x00000000
        /*031c*/ 	.word	0x000000f0
        /*0320*/ 	.short	0x010a
        /*0322*/ 	.byte	0xff
	.zero		1


	//   ....[34]....
        /*0324*/ 	.word	0x00001a10
        /*0328*/ 	.word	0x00000000
        /*032c*/ 	.word	0x000000e0
        /*0330*/ 	.short	0x0101
        /*0332*/ 	.byte	0xff
	.zero		1


	//   ....[35]....
        /*0334*/ 	.word	0x00001ad0
        /*0338*/ 	.word	0x000000ff
        /*033c*/ 	.word	0x00000028
        /*0340*/ 	.short	0x010a
        /*0342*/ 	.byte	0x04
	.zero		1


	//   ....[36]....
        /*0344*/ 	.word	0x00001ba0
        /*0348*/ 	.word	0x000000ff
        /*034c*/ 	.word	0x00000028
        /*0350*/ 	.short	0x010a
        /*0352*/ 	.byte	0x21
	.zero		1


	//   ....[37]....
        /*0354*/ 	.word	0x00001d50
        /*0358*/ 	.word	0x000000ff
        /*035c*/ 	.word	0x00000028
        /*0360*/ 	.short	0x010a
        /*0362*/ 	.byte	0x05
	.zero		1


	//   ....[38]....
        /*0364*/ 	.word	0x00001e60
        /*0368*/ 	.word	0x000000ff
        /*036c*/ 	.word	0x00000078
        /*0370*/ 	.short	0x0101
        /*0372*/ 	.byte	0x06
	.zero		1


	//   ....[39]....
        /*0374*/ 	.word	0x00001e80
        /*0378*/ 	.word	0x000000ff
        /*037c*/ 	.word	0x00000028
        /*0380*/ 	.short	0x010a
        /*0382*/ 	.byte	0x04
	.zero		1


	//   ....[40]....
        /*0384*/ 	.word	0x00001f00
        /*0388*/ 	.word	0x000000ff
        /*038c*/ 	.word	0x00000028
        /*0390*/ 	.short	0x010a
        /*0392*/ 	.byte	0x11
	.zero		1


	//   ....[41]....
        /*0394*/ 	.word	0x00002090
        /*0398*/ 	.word	0x000000ff
        /*039c*/ 	.word	0x00000028
        /*03a0*/ 	.short	0x010a
        /*03a2*/ 	.byte	0x05
	.zero		1


	//   ....[42]....
        /*03a4*/ 	.word	0x000021f0
        /*03a8*/ 	.word	0x00000003
        /*03ac*/ 	.word	0x00000080
        /*03b0*/ 	.short	0x010a
        /*03b2*/ 	.byte	0xff
	.zero		1


	//   ....[43]....
        /*03b4*/ 	.word	0x00002340
        /*03b8*/ 	.word	0x00000000
        /*03bc*/ 	.word	0x00000000
        /*03c0*/ 	.short	0x0101
        /*03c2*/ 	.byte	0xff
	.zero		1


	//   ....[44]....
        /*03c4*/ 	.word	0x000028f0
        /*03c8*/ 	.word	0x000000ff
        /*03cc*/ 	.word	0x00000000
        /*03d0*/ 	.short	0x010a
        /*03d2*/ 	.byte	0x04
	.zero		1


	//   ....[45]....
        /*03d4*/ 	.word	0x00002980
        /*03d8*/ 	.word	0x000000ff
        /*03dc*/ 	.word	0x00000000
        /*03e0*/ 	.short	0x010a
        /*03e2*/ 	.byte	0x05
	.zero		1


	//   ....[46]....
        /*03e4*/ 	.word	0x00002a10
        /*03e8*/ 	.word	0x000000ff
        /*03ec*/ 	.word	0x00000000
        /*03f0*/ 	.short	0x010a
        /*03f2*/ 	.byte	0x05
	.zero		1


	//   ....[47]....
        /*03f4*/ 	.word	0x00002aa0
        /*03f8*/ 	.word	0x000000ff
        /*03fc*/ 	.word	0x00000000
        /*0400*/ 	.short	0x010a
        /*0402*/ 	.byte	0x05
	.zero		1


	//   ....[48]....
        /*0404*/ 	.word	0x00002b40
        /*0408*/ 	.word	0x00000000
        /*040c*/ 	.word	0x00000000
        /*0410*/ 	.short	0x010a
        /*0412*/ 	.byte	0xff
	.zero		1


	//   ....[49]....
        /*0414*/ 	.word	0x00002c60
        /*0418*/ 	.word	0x00000002
        /*041c*/ 	.word	0x000000e0
        /*0420*/ 	.short	0x010a
        /*0422*/ 	.byte	0xff
	.zero		1


	//   ....[50]....
        /*0424*/ 	.word	0x00002cd0
        /*0428*/ 	.word	0x00000002
        /*042c*/ 	.word	0x00000000
        /*0430*/ 	.short	0x0101
        /*0432*/ 	.byte	0xff
	.zero		1


	//   ....[51]....
        /*0434*/ 	.word	0x00002cf0
        /*0438*/ 	.word	0x000000ff
        /*043c*/ 	.word	0x00000090
        /*0440*/ 	.short	0x010a
        /*0442*/ 	.byte	0x04
	.zero		1


	//   ....[52]....
        /*0444*/ 	.word	0x00002e10
        /*0448*/ 	.word	0x00000002
        /*044c*/ 	.word	0x00000080
        /*0450*/ 	.short	0x010a
        /*0452*/ 	.byte	0xff
	.zero		1


	//   ....[53]....
        /*0454*/ 	.word	0x00002f10
        /*0458*/ 	.word	0x00000002
        /*045c*/ 	.word	0x00000000
        /*0460*/ 	.short	0x0101
        /*0462*/ 	.byte	0xff
	.zero		1


	//   ....[54]....
        /*0464*/ 	.word	0x00002fa0
        /*0468*/ 	.word	0x000000ff
        /*046c*/ 	.word	0x00000090
        /*0470*/ 	.short	0x0106
        /*0472*/ 	.byte	0x04
	.zero		1


	//   ....[55]....
        /*0474*/ 	.word	0x00002fc0
        /*0478*/ 	.word	0x000000ff
        /*047c*/ 	.word	0x00000090
        /*0480*/ 	.short	0x010a
        /*0482*/ 	.byte	0x04
	.zero		1


	//   ....[56]....
        /*0484*/ 	.word	0x00003050
        /*0488*/ 	.word	0x000000ff
        /*048c*/ 	.word	0x00000090
        /*0490*/ 	.short	0x0106
        /*0492*/ 	.byte	0x07
	.zero		1


	//   ....[57]....
        /*0494*/ 	.word	0x00003090
        /*0498*/ 	.word	0x00000000
        /*049c*/ 	.word	0x00000090
        /*04a0*/ 	.short	0x010a
        /*04a2*/ 	.byte	0xff
	.zero		1


	//   ....[58]....
        /*04a4*/ 	.word	0x000032d0
        /*04a8*/ 	.word	0x000000ff
        /*04ac*/ 	.word	0x00000008
        /*04b0*/ 	.short	0x010a
        /*04b2*/ 	.byte	0x05
	.zero		1


	//   ....[59]....
        /*04b4*/ 	.word	0x000032f0
        /*04b8*/ 	.word	0x000000ff
        /*04bc*/ 	.word	0x00000008
        /*04c0*/ 	.short	0x010a
        /*04c2*/ 	.byte	0x05
	.zero		1


	//   ....[60]....
        /*04c4*/ 	.word	0x00003480
        /*04c8*/ 	.word	0x000000ff
        /*04cc*/ 	.word	0x00000008
        /*04d0*/ 	.short	0x010a
        /*04d2*/ 	.byte	0x05
	.zero		1


	//   ....[61]....
        /*04d4*/ 	.word	0x000034a0
        /*04d8*/ 	.word	0x000000ff
        /*04dc*/ 	.word	0x00000008
        /*04e0*/ 	.short	0x010a
        /*04e2*/ 	.byte	0x05
	.zero		1


	//   ....[62]....
        /*04e4*/ 	.word	0x00003560
        /*04e8*/ 	.word	0x000000ff
        /*04ec*/ 	.word	0x00000000
        /*04f0*/ 	.short	0x0101
        /*04f2*/ 	.byte	0x04
	.zero		1


	//   ....[63]....
        /*04f4*/ 	.word	0x00003860
        /*04f8*/ 	.word	0x00000000
        /*04fc*/ 	.word	0x00000080
        /*0500*/ 	.short	0x010a
        /*0502*/ 	.byte	0xff
	.zero		1


	//   ....[64]....
        /*0504*/ 	.word	0x00003920
        /*0508*/ 	.word	0x00000000
        /*050c*/ 	.word	0x00000000
        /*0510*/ 	.short	0x0101
        /*0512*/ 	.byte	0xff
	.zero		1


	//   ....[65]....
        /*0514*/ 	.word	0x000039e0
        /*0518*/ 	.word	0x000000ff
        /*051c*/ 	.word	0x00000000
        /*0520*/ 	.short	0x010a
        /*0522*/ 	.byte	0x04
	.zero		1


	//   ....[66]....
        /*0524*/ 	.word	0x000039f0
        /*0528*/ 	.word	0x000000ff
        /*052c*/ 	.word	0x000000c0
        /*0530*/ 	.short	0x010a
        /*0532*/ 	.byte	0x17
	.zero		1


	//   ....[67]....
        /*0534*/ 	.word	0x00003aa0
        /*0538*/ 	.word	0x000000ff
        /*053c*/ 	.word	0x00000000
        /*0540*/ 	.short	0x010a
        /*0542*/ 	.byte	0x05
	.zero		1


	//   ....[68]....
        /*0544*/ 	.word	0x00003be0
        /*0548*/ 	.word	0x000000ff
        /*054c*/ 	.word	0x00000000
        /*0550*/ 	.short	0x010a
        /*0552*/ 	.byte	0x04
	.zero		1


	//   ....[69]....
        /*0554*/ 	.word	0x00003e30
        /*0558*/ 	.word	0x000000ff
        /*055c*/ 	.word	0x00000000
        /*0560*/ 	.short	0x010a
        /*0562*/ 	.byte	0x04
	.zero		1


	//   ....[70]....
        /*0564*/ 	.word	0x00003ec0
        /*0568*/ 	.word	0x000000ff
        /*056c*/ 	.word	0x00000000
        /*0570*/ 	.short	0x010a
        /*0572*/ 	.byte	0x05
	.zero		1


	//   ....[71]....
        /*0574*/ 	.word	0x00003f50
        /*0578*/ 	.word	0x000000ff
        /*057c*/ 	.word	0x00000000
        /*0580*/ 	.short	0x010a
        /*0582*/ 	.byte	0x05
	.zero		1


	//   ....[72]....
        /*0584*/ 	.word	0x00003ff0
        /*0588*/ 	.word	0x00000000
        /*058c*/ 	.word	0x00000000
        /*0590*/ 	.short	0x010a
        /*0592*/ 	.byte	0xff
	.zero		1


	//   ....[73]....
        /*0594*/ 	.word	0x00004030
        /*0598*/ 	.word	0x00000000
        /*059c*/ 	.word	0x00000000
        /*05a0*/ 	.short	0x010a
        /*05a2*/ 	.byte	0xff
	.zero		1


	//   ....[74]....
        /*05a4*/ 	.word	0x000040a0
        /*05a8*/ 	.word	0x000000ff
        /*05ac*/ 	.word	0x00000000
        /*05b0*/ 	.short	0x0101
        /*05b2*/ 	.byte	0x04
	.zero		1


	//   ....[75]....
        /*05b4*/ 	.word	0x000040e0
        /*05b8*/ 	.word	0x000000ff
        /*05bc*/ 	.word	0x00000100
        /*05c0*/ 	.short	0x010a
        /*05c2*/ 	.byte	0x11
	.zero		1


	//   ....[76]....
        /*05c4*/ 	.word	0x00004130
        /*05c8*/ 	.word	0x000000ff
        /*05cc*/ 	.word	0x00000000
        /*05d0*/ 	.short	0x0101
        /*05d2*/ 	.byte	0x04
	.zero		1


	//   ....[77]....
        /*05d4*/ 	.word	0x000045b0
        /*05d8*/ 	.word	0x0000000c
        /*05dc*/ 	.word	0x00000080
        /*05e0*/ 	.short	0x010a
        /*05e2*/ 	.byte	0xff
	.zero		1


	//   ....[78]....
        /*05e4*/ 	.word	0x00004720
        /*05e8*/ 	.word	0x00000000
        /*05ec*/ 	.word	0x00000000
        /*05f0*/ 	.short	0x0101
        /*05f2*/ 	.byte	0xff
	.zero		1


	//   ....[79]....
        /*05f4*/ 	.word	0x00004bb0
        /*05f8*/ 	.word	0x000000ff
        /*05fc*/ 	.word	0x00000078
        /*0600*/ 	.short	0x010a
        /*0602*/ 	.byte	0x15
	.zero		1


	//   ....[80]....
        /*0604*/ 	.word	0x00004d30
        /*0608*/ 	.word	0x000000ff
        /*060c*/ 	.word	0x00000060
        /*0610*/ 	.short	0x010a
        /*0612*/ 	.byte	0x15
	.zero		1


	//   ....[81]....
        /*0614*/ 	.word	0x00004f20
        /*0618*/ 	.word	0x000000ff
        /*061c*/ 	.word	0x00000050
        /*0620*/ 	.short	0x010b
        /*0622*/ 	.byte	0x15
	.zero		1


	//   ....[82]....
        /*0624*/ 	.word	0x00004f30
        /*0628*/ 	.word	0x000000ff
        /*062c*/ 	.word	0x00000000
        /*0630*/ 	.short	0x0101
        /*0632*/ 	.byte	0x06
	.zero		1


	//   ....[83]....
        /*0634*/ 	.word	0x00004f40
        /*0638*/ 	.word	0x000000ff
        /*063c*/ 	.word	0x00000068
        /*0640*/ 	.short	0x010a
        /*0642*/ 	.byte	0x15
	.zero		1


	//   ....[84]....
        /*0644*/ 	.word	0x00005180
        /*0648*/ 	.word	0x000000ff
        /*064c*/ 	.word	0x00000058
        /*0650*/ 	.short	0x010b
        /*0652*/ 	.byte	0x15
	.zero		1


	//   ....[85]....
        /*0654*/ 	.word	0x00005190
        /*0658*/ 	.word	0x000000ff
        /*065c*/ 	.word	0x00000000
        /*0660*/ 	.short	0x0101
        /*0662*/ 	.byte	0x25
	.zero		1


	//   ....[86]....
        /*0664*/ 	.word	0x000051d0
        /*0668*/ 	.word	0x000000ff
        /*066c*/ 	.word	0x00000060
        /*0670*/ 	.short	0x010a
        /*0672*/ 	.byte	0x15
	.zero		1


	//   ....[87]....
        /*0674*/ 	.word	0x00005210
        /*0678*/ 	.word	0x00000000
        /*067c*/ 	.word	0x00000068
        /*0680*/ 	.short	0x010a
        /*0682*/ 	.byte	0xff
	.zero		1


	//   ....[88]....
        /*0684*/ 	.word	0x00005510
        /*0688*/ 	.word	0x00000003
        /*068c*/ 	.word	0x00000080
        /*0690*/ 	.short	0x010a
        /*0692*/ 	.byte	0xff
	.zero		1


	//   ....[89]....
        /*0694*/ 	.word	0x00005690
        /*0698*/ 	.word	0x00000000
        /*069c*/ 	.word	0x00000000
        /*06a0*/ 	.short	0x0101
        /*06a2*/ 	.byte	0xff
	.zero		1


	//   ....[90]....
        /*06a4*/ 	.word	0x00006180
        /*06a8*/ 	.word	0x00000004
        /*06ac*/ 	.word	0x00000050
        /*06b0*/ 	.short	0x010a
        /*06b2*/ 	.byte	0xff
	.zero		1


	//   ....[91]....
        /*06b4*/ 	.word	0x00006190
        /*06b8*/ 	.word	0x00000050
        /*06bc*/ 	.word	0x000000a0
        /*06c0*/ 	.short	0x010a
        /*06c2*/ 	.byte	0xff
	.zero		1


	//   ....[92]....
        /*06c4*/ 	.word	0x00006300
        /*06c8*/ 	.word	0x00000004
        /*06cc*/ 	.word	0x00000050
        /*06d0*/ 	.short	0x010a
        /*06d2*/ 	.byte	0xff
	.zero		1


	//   ....[93]....
        /*06d4*/ 	.word	0x00006420
        /*06d8*/ 	.word	0x00000000
        /*06dc*/ 	.word	0x00000000
        /*06e0*/ 	.short	0x0101
        /*06e2*/ 	.byte	0xff
	.zero		1


	//   ....[94]....
        /*06e4*/ 	.word	0x000064a0
        /*06e8*/ 	.word	0x00000050
        /*06ec*/ 	.word	0x000000a0
        /*06f0*/ 	.short	0x010a
        /*06f2*/ 	.byte	0xff
	.zero		1


	//   ....[95]....
        /*06f4*/ 	.word	0x00007070
        /*06f8*/ 	.word	0x00000003
        /*06fc*/ 	.word	0x00000050
        /*0700*/ 	.short	0x010a
        /*0702*/ 	.byte	0xff
	.zero		1


	//   ....[96]....
        /*0704*/ 	.word	0x00007120
        /*0708*/ 	.word	0x00000003
        /*070c*/ 	.word	0x00000050
        /*0710*/ 	.short	0x010a
        /*0712*/ 	.byte	0xff
	.zero		1


	//   ....[97]....
        /*0714*/ 	.word	0x00007240
        /*0718*/ 	.word	0x00000000
        /*071c*/ 	.word	0x00000000
        /*0720*/ 	.short	0x0101
        /*0722*/ 	.byte	0xff
	.zero		1


	//   ....[98]....
        /*0724*/ 	.word	0x00007500
        /*0728*/ 	.word	0x00000050
        /*072c*/ 	.word	0x00000000
        /*0730*/ 	.short	0x0101
        /*0732*/ 	.byte	0xff
	.zero		1


	//   ....[99]....
        /*0734*/ 	.word	0x00007f80
        /*0738*/ 	.word	0x00000000
        /*073c*/ 	.word	0x000000f0
        /*0740*/ 	.short	0x010a
        /*0742*/ 	.byte	0xff
	.zero		1


	//   ....[100]....
        /*0744*/ 	.word	0x00007fe0
        /*0748*/ 	.word	0x00000000
        /*074c*/ 	.word	0x00000028
        /*0750*/ 	.short	0x010a
        /*0752*/ 	.byte	0xff
	.zero		1


	//   ....[101]....
        /*0754*/ 	.word	0x00008040
        /*0758*/ 	.word	0x00000000
        /*075c*/ 	.word	0x00000028
        /*0760*/ 	.short	0x010a
        /*0762*/ 	.byte	0xff
	.zero		1


	//   ....[102]....
        /*0764*/ 	.word	0x00008090
        /*0768*/ 	.word	0x00000003
        /*076c*/ 	.word	0x00000080
        /*0770*/ 	.short	0x010a
        /*0772*/ 	.byte	0xff
	.zero		1


	//   ....[103]....
        /*0774*/ 	.word	0x000080f0
        /*0778*/ 	.word	0x00000000
        /*077c*/ 	.word	0x00000000
        /*0780*/ 	.short	0x010a
        /*0782*/ 	.byte	0xff
	.zero		1


	//   ....[104]....
        /*0784*/ 	.word	0x00008150
        /*0788*/ 	.word	0x00000000
        /*078c*/ 	.word	0x00000000
        /*0790*/ 	.short	0x010a
        /*0792*/ 	.byte	0xff
	.zero		1


	//   ....[105]....
        /*0794*/ 	.word	0x000081b0
        /*0798*/ 	.word	0x00000000
        /*079c*/ 	.word	0x00000000
        /*07a0*/ 	.short	0x010a
        /*07a2*/ 	.byte	0xff
	.zero		1


	//   ....[106]....
        /*07a4*/ 	.word	0x00008210
        /*07a8*/ 	.word	0x00000000
        /*07ac*/ 	.word	0x00000000
        /*07b0*/ 	.short	0x010a
        /*07b2*/ 	.byte	0xff
	.zero		1


	//   ....[107]....
        /*07b4*/ 	.word	0x00008260
        /*07b8*/ 	.word	0x00000002
        /*07bc*/ 	.word	0x000000e0
        /*07c0*/ 	.short	0x010a
        /*07c2*/ 	.byte	0xff
	.zero		1


	//   ....[108]....
        /*07c4*/ 	.word	0x000082c0
        /*07c8*/ 	.word	0x00000002
        /*07cc*/ 	.word	0x00000090
        /*07d0*/ 	.short	0x010a
        /*07d2*/ 	.byte	0xff
	.zero		1


	//   ....[109]....
        /*07d4*/ 	.word	0x00008310
        /*07d8*/ 	.word	0x00000002
        /*07dc*/ 	.word	0x00000080
        /*07e0*/ 	.short	0x010a
        /*07e2*/ 	.byte	0xff
	.zero		1


	//   ....[110]....
        /*07e4*/ 	.word	0x00008370
        /*07e8*/ 	.word	0x00000000
        /*07ec*/ 	.word	0x00000090
        /*07f0*/ 	.short	0x010a
        /*07f2*/ 	.byte	0xff
	.zero		1


	//   ....[111]....
        /*07f4*/ 	.word	0x000083d0
        /*07f8*/ 	.word	0x00000005
        /*07fc*/ 	.word	0x00000008
        /*0800*/ 	.short	0x010a
        /*0802*/ 	.byte	0xff
	.zero		1


	//   ....[112]....
        /*0804*/ 	.word	0x000084b0
        /*0808*/ 	.word	0x00000000
        /*080c*/ 	.word	0x00000008
        /*0810*/ 	.short	0x010a
        /*0812*/ 	.byte	0xff
	.zero		1


	//   ....[113]....
        /*0814*/ 	.word	0x00008500
        /*0818*/ 	.word	0x00000000
        /*081c*/ 	.word	0x00000080
        /*0820*/ 	.short	0x010a
        /*0822*/ 	.byte	0xff
	.zero		1


	//   ....[114]....
        /*0824*/ 	.word	0x00008560
        /*0828*/ 	.word	0x00000000
        /*082c*/ 	.word	0x000000c0
        /*0830*/ 	.short	0x010a
        /*0832*/ 	.byte	0xff
	.zero		1


	//   ....[115]....
        /*0834*/ 	.word	0x000085c0
        /*0838*/ 	.word	0x00000000
        /*083c*/ 	.word	0x00000000
        /*0840*/ 	.short	0x010a
        /*0842*/ 	.byte	0xff
	.zero		1


	//   ....[116]....
        /*0844*/ 	.word	0x00008620
        /*0848*/ 	.word	0x00000000
        /*084c*/ 	.word	0x00000000
        /*0850*/ 	.short	0x010a
        /*0852*/ 	.byte	0xff
	.zero		1


	//   ....[117]....
        /*0854*/ 	.word	0x00008680
        /*0858*/ 	.word	0x00000000
        /*085c*/ 	.word	0x00000000
        /*0860*/ 	.short	0x010a
        /*0862*/ 	.byte	0xff
	.zero		1


	//   ....[118]....
        /*0864*/ 	.word	0x000086e0
        /*0868*/ 	.word	0x00000000
        /*086c*/ 	.word	0x00000000
        /*0870*/ 	.short	0x010a
        /*0872*/ 	.byte	0xff
	.zero		1


	//   ....[119]....
        /*0874*/ 	.word	0x00008740
        /*0878*/ 	.word	0x00000000
        /*087c*/ 	.word	0x00000100
        /*0880*/ 	.short	0x010a
        /*0882*/ 	.byte	0xff
	.zero		1


	//   ....[120]....
        /*0884*/ 	.word	0x00008790
        /*0888*/ 	.word	0x0000000c
        /*088c*/ 	.word	0x00000080
        /*0890*/ 	.short	0x010a
        /*0892*/ 	.byte	0xff
	.zero		1


	//   ....[121]....
        /*0894*/ 	.word	0x000087f0
        /*0898*/ 	.word	0x00000000
        /*089c*/ 	.word	0x00000078
        /*08a0*/ 	.short	0x010a
        /*08a2*/ 	.byte	0xff
	.zero		1


	//   ....[122]....
        /*08a4*/ 	.word	0x00008850
        /*08a8*/ 	.word	0x00000000
        /*08ac*/ 	.word	0x00000060
        /*08b0*/ 	.short	0x010a
        /*08b2*/ 	.byte	0xff
	.zero		1


	//   ....[123]....
        /*08b4*/ 	.word	0x000088b0
        /*08b8*/ 	.word	0x00000000
        /*08bc*/ 	.word	0x00000068
        /*08c0*/ 	.short	0x010a
        /*08c2*/ 	.byte	0xff
	.zero		1


	//   ....[124]....
        /*08c4*/ 	.word	0x00008910
        /*08c8*/ 	.word	0x00000000
        /*08cc*/ 	.word	0x00000060
        /*08d0*/ 	.short	0x010a
        /*08d2*/ 	.byte	0xff
	.zero		1


	//   ....[125]....
        /*08d4*/ 	.word	0x00008960
        /*08d8*/ 	.word	0x00000003
        /*08dc*/ 	.word	0x00000080
        /*08e0*/ 	.short	0x010a
        /*08e2*/ 	.byte	0xff
	.zero		1


	//   ....[126]....
        /*08e4*/ 	.word	0x000089b0
        /*08e8*/ 	.word	0x00000004
        /*08ec*/ 	.word	0x00000050
        /*08f0*/ 	.short	0x010a
        /*08f2*/ 	.byte	0xff
	.zero		1


	//   ....[127]....
        /*08f4*/ 	.word	0x00008a00
        /*08f8*/ 	.word	0x00000050
        /*08fc*/ 	.word	0x000000a0
        /*0900*/ 	.short	0x010a
        /*0902*/ 	.byte	0xff
	.zero		1


	//   ....[128]....
        /*0904*/ 	.word	0x00008a50
        /*0908*/ 	.word	0x00000003
        /*090c*/ 	.word	0x00000050
        /*0910*/ 	.short	0x010a
        /*0912*/ 	.byte	0xff
	.zero		1


	//----- nvinfo : EIATTR_NUM_MBARRIERS
	.align		4
.L_47:
        /*0914*/ 	.byte	0x03, 0x38
        /*0916*/ 	.short	0x0021


	//----- nvinfo : EIATTR_EXIT_INSTR_OFFSETS
	.align		4
        /*0918*/ 	.byte	0x04, 0x1c
        /*091a*/ 	.short	(.L_49 - .L_48)


	//   ....[0]....
.L_48:
        /*091c*/ 	.word	0x00002b70


	//   ....[1]....
        /*0920*/ 	.word	0x00003060


	//   ....[2]....
        /*0924*/ 	.word	0x000030c0


	//   ....[3]....
        /*0928*/ 	.word	0x00004360


	//   ....[4]....
        /*092c*/ 	.word	0x00005240


	//   ....[5]....
        /*0930*/ 	.word	0x00005280


	//   ....[6]....
        /*0934*/ 	.word	0x00007f70


	//----- nvinfo : EIATTR_MAX_THREADS
	.align		4
.L_49:
        /*0938*/ 	.byte	0x04, 0x05
        /*093a*/ 	.short	(.L_51 - .L_50)
.L_50:
        /*093c*/ 	.word	0x00000100
        /*0940*/ 	.word	0x00000001
        /*0944*/ 	.word	0x00000001


	//----- nvinfo : EIATTR_CRS_STACK_SIZE
	.align		4
.L_51:
        /*0948*/ 	.byte	0x04, 0x1e
        /*094a*/ 	.short	(.L_53 - .L_52)
.L_52:
        /*094c*/ 	.word	0x00000000


	//----- nvinfo : EIATTR_CBANK_PARAM_SIZE
	.align		4
.L_53:
        /*0950*/ 	.byte	0x03, 0x19
        /*0952*/ 	.short	0x0800


	//----- nvinfo : EIATTR_PARAM_CBANK
	.align		4
        /*0954*/ 	.byte	0x04, 0x0a
        /*0956*/ 	.short	(.L_55 - .L_54)
	.align		4
.L_54:
        /*0958*/ 	.word	index@(.nv.constant0._ZN7cutlass13device_kernelINS_4gemm6kernel13GemmUniversalIN4cute5tupleIJiiiiEEENS1_10collective13CollectiveMmaINS1_35MainloopSm100TmaUmmaWarpSpecializedILi5ELi2ELi4ENS5_IJNS4_1CILi2EEESB_NSA_ILi1EEEEEEEENS5_IJNSA_ILi128EEESF_NSA_ILi64EEEEEEaNS5_IJlSC_lEEEaSI_NS4_8TiledMMAINS4_8MMA_AtomIJNS4_21SM100_MMA_S8_2x1SM_SSIaaiLi128ELi128ELNS4_4UMMA5MajorE0ELSN_0ELNSM_8SaturateE0EEEEEENS4_6LayoutINS5_IJSC_SC_SC_EEENS5_IJNSA_ILi0EEEST_ST_EEEEENS5_IJNS4_10UnderscoreESW_SW_EEEEENS4_28SM100_TMA_2SM_LOAD_MULTICASTENS4_14ComposedLayoutINS4_7SwizzleILi2ELi4ELi3EEENS4_18smem_ptr_flag_bitsILi8EEENSR_INS5_IJNSA_ILi8EEESG_EEENS5_IJSG_SC_EEEEEEEvNS4_8identityENS4_18SM100_TMA_2SM_LOADES19_vS1A_EENS_8epilogue10collective18CollectiveEpilogueINS1D_23Sm100TmaWarpSpecializedILi2ELi2ELi32ELb0ELb0EEEJNS5_IJSG_SF_SG_EEENS5_IJNSR_ISG_SC_EENSR_INS5_IJNSA_ILi32EEESB_EEENS5_IJSC_SG_EEEEEEEEaSI_aSI_NS1D_6fusion15FusionCallbacksIS1H_NS1P_17LinearCombinationIaiaiLNS_15FloatRoundStyleE2EEES1I_S1O_JEEENS4_5SM1004TMEM4LOAD26SM100_TMEM_LOAD_32dp32b32xENS4_13SM90_TMA_LOADENS10_INS11_ILi1ELi4ELi3EEES14_NSR_INS5_IJS15_S1K_EEENS5_IJS1K_SC_EEEEEEENS4_39AutoVectorizingCopyWithAssumedAlignmentILi128EEENS4_14SM90_TMA_STOREES24_S26_S26_EEEvvEEEEvNT_6ParamsE)
        /*095c*/ 	.short	0x0380
        /*095e*/ 	.short	0x0800


	//----- nvinfo : EIATTR_SW_WAR
	.align		4
.L_55:
        /*0960*/ 	.byte	0x04, 0x36
        /*0962*/ 	.short	(.L_57 - .L_56)
.L_56:
        /*0964*/ 	.word	0x00000008
.L_57:


//--------------------- .nv.callgraph             --------------------------
	.section	.nv.callgraph,"",@"SHT_CUDA_CALLGRAPH"
	.align	4
	.sectionentsize	8
	.align		4
        /*0000*/ 	.word	0x00000000
	.align		4
        /*0004*/ 	.word	0xffffffff
	.align		4
        /*0008*/ 	.word	index@(_ZN7cutlass13device_kernelINS_4gemm6kernel13GemmUniversalIN4cute5tupleIJiiiiEEENS1_10collective13CollectiveMmaINS1_35MainloopSm100TmaUmmaWarpSpecializedILi5ELi2ELi4ENS5_IJNS4_1CILi2EEESB_NSA_ILi1EEEEEEEENS5_IJNSA_ILi128EEESF_NSA_ILi64EEEEEEaNS5_IJlSC_lEEEaSI_NS4_8TiledMMAINS4_8MMA_AtomIJNS4_21SM100_MMA_S8_2x1SM_SSIaaiLi128ELi128ELNS4_4UMMA5MajorE0ELSN_0ELNSM_8SaturateE0EEEEEENS4_6LayoutINS5_IJSC_SC_SC_EEENS5_IJNSA_ILi0EEEST_ST_EEEEENS5_IJNS4_10UnderscoreESW_SW_EEEEENS4_28SM100_TMA_2SM_LOAD_MULTICASTENS4_14ComposedLayoutINS4_7SwizzleILi2ELi4ELi3EEENS4_18smem_ptr_flag_bitsILi8EEENSR_INS5_IJNSA_ILi8EEESG_EEENS5_IJSG_SC_EEEEEEEvNS4_8identityENS4_18SM100_TMA_2SM_LOADES19_vS1A_EENS_8epilogue10collective18CollectiveEpilogueINS1D_23Sm100TmaWarpSpecializedILi2ELi2ELi32ELb0ELb0EEEJNS5_IJSG_SF_SG_EEENS5_IJNSR_ISG_SC_EENSR_INS5_IJNSA_ILi32EEESB_EEENS5_IJSC_SG_EEEEEEEEaSI_aSI_NS1D_6fusion15FusionCallbacksIS1H_NS1P_17LinearCombinationIaiaiLNS_15FloatRoundStyleE2EEES1I_S1O_JEEENS4_5SM1004TMEM4LOAD26SM100_TMEM_LOAD_32dp32b32xENS4_13SM90_TMA_LOADENS10_INS11_ILi1ELi4ELi3EEES14_NSR_INS5_IJS15_S1K_EEENS5_IJS1K_SC_EEEEEEENS4_39AutoVectorizingCopyWithAssumedAlignmentILi128EEENS4_14SM90_TMA_STOREES24_S26_S26_EEEvvEEEEvNT_6ParamsE)
	.align		4
        /*000c*/ 	.word	index@(__assertfail)
	.align		4
        /*0010*/ 	.word	0x00000000
	.align		4
        /*0014*/ 	.word	0xfffffffe
	.align		4
        /*0018*/ 	.word	0x00000000
	.align		4
        /*001c*/ 	.word	0xfffffffd
	.align		4
        /*0020*/ 	.word	0x00000000
	.align		4
        /*0024*/ 	.word	0xfffffffc


//--------------------- .nv.constant4             --------------------------
	.section	.nv.constant4,"a",@progbits
	.align	8
	.align		8
.nv.constant4:
        /*0000*/ 	.dword	__assertfail
	.align		8
        /*0008*/ 	.dword	__unnamed_1
	.align		8
        /*0010*/ 	.dword	__unnamed_2
	.align		8
        /*0018*/ 	.dword	_ZN40_INTERNAL_939fa45e_4_k_cu_fdacb22d_108524cuda3std3__45__cpo5beginE
	.align		8
        /*0020*/ 	.dword	_ZN40_INTERNAL_939fa45e_4_k_cu_fdacb22d_108524cuda3std3__45__cpo3endE
	.align		8
        /*0028*/ 	.dword	_ZN40_INTERNAL_939fa45e_4_k_cu_fdacb22d_108524cuda3std3__45__cpo6cbeginE
	.align		8
        /*0030*/ 	.dword	_ZN40_INTERNAL_939fa45e_4_k_cu_fdacb22d_108524cuda3std3__45__cpo4cendE
	.align		8
        /*0038*/ 	.dword	_ZN40_INTERNAL_939fa45e_4_k_cu_fdacb22d_108524cuda3std3__442_GLOBAL__N__939fa45e_4_k_cu_fdacb22d_108526ignoreE
	.align		8
        /*0040*/ 	.dword	_ZN40_INTERNAL_939fa45e_4_k_cu_fdacb22d_108524cuda3std3__419piecewise_constructE
	.align		8
        /*0048*/ 	.dword	_ZN40_INTERNAL_939fa45e_4_k_cu_fdacb22d_108524cuda3std3__48in_placeE
	.align		8
        /*0050*/ 	.dword	_ZN40_INTERNAL_939fa45e_4_k_cu_fdacb22d_108524cuda3std6ranges3__45__cpo4swapE
	.align		8
        /*0058*/ 	.dword	_ZN40_INTERNAL_939fa45e_4_k_cu_fdacb22d_108524cuda3std6ranges3__45__cpo9iter_moveE
	.align		8
        /*0060*/ 	.dword	_ZN40_INTERNAL_939fa45e_4_k_cu_fdacb22d_108524cute7productE
	.align		8
        /*0068*/ 	.dword	_ZN40_INTERNAL_939fa45e_4_k_cu_fdacb22d_108524cute1_E
	.align		8
        /*0070*/ 	.dword	$str$25
	.align		8
        /*0078*/ 	.dword	$str$26
	.align		8
        /*0080*/ 	.dword	$str$27
	.align		8
        /*0088*/ 	.dword	$str$28


//--------------------- .text._ZN7cutlass13device_kernelINS_4gemm6kernel13GemmUniversalIN4cute5tupleIJiiiiEEENS1_10collective13CollectiveMmaINS1_35MainloopSm100TmaUmmaWarpSpecializedILi5ELi2ELi4ENS5_IJNS4_1CILi2EEESB_NSA_ILi1EEEEEEEENS5_IJNSA_ILi128EEESF_NSA_ILi64EEEEEEaNS5_IJlSC_lEEEaSI_NS4_8TiledMMAINS4_8MMA_AtomIJNS4_21SM100_MMA_S8_2x1SM_SSIaaiLi128ELi128ELNS4_4UMMA5MajorE0ELSN_0ELNSM_8SaturateE0EEEEEENS4_6LayoutINS5_IJSC_SC_SC_EEENS5_IJNSA_ILi0EEEST_ST_EEEEENS5_IJNS4_10UnderscoreESW_SW_EEEEENS4_28SM100_TMA_2SM_LOAD_MULTICASTENS4_14ComposedLayoutINS4_7SwizzleILi2ELi4ELi3EEENS4_18smem_ptr_flag_bitsILi8EEENSR_INS5_IJNSA_ILi8EEESG_EEENS5_IJSG_SC_EEEEEEEvNS4_8identityENS4_18SM100_TMA_2SM_LOADES19_vS1A_EENS_8epilogue10collective18CollectiveEpilogueINS1D_23Sm100TmaWarpSpecializedILi2ELi2ELi32ELb0ELb0EEEJNS5_IJSG_SF_SG_EEENS5_IJNSR_ISG_SC_EENSR_INS5_IJNSA_ILi32EEESB_EEENS5_IJSC_SG_EEEEEEEEaSI_aSI_NS1D_6fusion15FusionCallbacksIS1H_NS1P_17LinearCombinationIaiaiLNS_15FloatRoundStyleE2EEES1I_S1O_JEEENS4_5SM1004TMEM4LOAD26SM100_TMEM_LOAD_32dp32b32xENS4_13SM90_TMA_LOADENS10_INS11_ILi1ELi4ELi3EEES14_NSR_INS5_IJS15_S1K_EEENS5_IJS1K_SC_EEEEEEENS4_39AutoVectorizingCopyWithAssumedAlignmentILi128EEENS4_14SM90_TMA_STOREES24_S26_S26_EEEvvEEEEvNT_6ParamsE --------------------------
	.section	.text._ZN7cutlass13device_kernelINS_4gemm6kernel13GemmUniversalIN4cute5tupleIJiiiiEEENS1_10collective13CollectiveMmaINS1_35MainloopSm100TmaUmmaWarpSpecializedILi5ELi2ELi4ENS5_IJNS4_1CILi2EEESB_NSA_ILi1EEEEEEEENS5_IJNSA_ILi128EEESF_NSA_ILi64EEEEEEaNS5_IJlSC_lEEEaSI_NS4_8TiledMMAINS4_8MMA_AtomIJNS4_21SM100_MMA_S8_2x1SM_SSIaaiLi128ELi128ELNS4_4UMMA5MajorE0ELSN_0ELNSM_8SaturateE0EEEEEENS4_6LayoutINS5_IJSC_SC_SC_EEENS5_IJNSA_ILi0EEEST_ST_EEEEENS5_IJNS4_10UnderscoreESW_SW_EEEEENS4_28SM100_TMA_2SM_LOAD_MULTICASTENS4_14ComposedLayoutINS4_7SwizzleILi2ELi4ELi3EEENS4_18smem_ptr_flag_bitsILi8EEENSR_INS5_IJNSA_ILi8EEESG_EEENS5_IJSG_SC_EEEEEEEvNS4_8identityENS4_18SM100_TMA_2SM_LOADES19_vS1A_EENS_8epilogue10collective18CollectiveEpilogueINS1D_23Sm100TmaWarpSpecializedILi2ELi2ELi32ELb0ELb0EEEJNS5_IJSG_SF_SG_EEENS5_IJNSR_ISG_SC_EENSR_INS5_IJNSA_ILi32EEESB_EEENS5_IJSC_SG_EEEEEEEEaSI_aSI_NS1D_6fusion15FusionCallbacksIS1H_NS1P_17LinearCombinationIaiaiLNS_15FloatRoundStyleE2EEES1I_S1O_JEEENS4_5SM1004TMEM4LOAD26SM100_TMEM_LOAD_32dp32b32xENS4_13SM90_TMA_LOADENS10_INS11_ILi1ELi4ELi3EEES14_NSR_INS5_IJS15_S1K_EEENS5_IJS1K_SC_EEEEEEENS4_39AutoVectorizingCopyWithAssumedAlignmentILi128EEENS4_14SM90_TMA_STOREES24_S26_S26_EEEvvEEEEvNT_6ParamsE,"ax",@progbits
	.align	128
.text._ZN7cutlass13device_kernelINS_4gemm6kernel13GemmUniversalIN4cute5tupleIJiiiiEEENS1_10collective13CollectiveMmaINS1_35MainloopSm100TmaUmmaWarpSpecializedILi5ELi2ELi4ENS5_IJNS4_1CILi2EEESB_NSA_ILi1EEEEEEEENS5_IJNSA_ILi128EEESF_NSA_ILi64EEEEEEaNS5_IJlSC_lEEEaSI_NS4_8TiledMMAINS4_8MMA_AtomIJNS4_21SM100_MMA_S8_2x1SM_SSIaaiLi128ELi128ELNS4_4UMMA5MajorE0ELSN_0ELNSM_8SaturateE0EEEEEENS4_6LayoutINS5_IJSC_SC_SC_EEENS5_IJNSA_ILi0EEEST_ST_EEEEENS5_IJNS4_10UnderscoreESW_SW_EEEEENS4_28SM100_TMA_2SM_LOAD_MULTICASTENS4_14ComposedLayoutINS4_7SwizzleILi2ELi4ELi3EEENS4_18smem_ptr_flag_bitsILi8EEENSR_INS5_IJNSA_ILi8EEESG_EEENS5_IJSG_SC_EEEEEEEvNS4_8identityENS4_18SM100_TMA_2SM_LOADES19_vS1A_EENS_8epilogue10collective18CollectiveEpilogueINS1D_23Sm100TmaWarpSpecializedILi2ELi2ELi32ELb0ELb0EEEJNS5_IJSG_SF_SG_EEENS5_IJNSR_ISG_SC_EENSR_INS5_IJNSA_ILi32EEESB_EEENS5_IJSC_SG_EEEEEEEEaSI_aSI_NS1D_6fusion15FusionCallbacksIS1H_NS1P_17LinearCombinationIaiaiLNS_15FloatRoundStyleE2EEES1I_S1O_JEEENS4_5SM1004TMEM4LOAD26SM100_TMEM_LOAD_32dp32b32xENS4_13SM90_TMA_LOADENS10_INS11_ILi1ELi4ELi3EEES14_NSR_INS5_IJS15_S1K_EEENS5_IJS1K_SC_EEEEEEENS4_39AutoVectorizingCopyWithAssumedAlignmentILi128EEENS4_14SM90_TMA_STOREES24_S26_S26_EEEvvEEEEvNT_6ParamsE:
        .type           _ZN7cutlass13device_kernelINS_4gemm6kernel13GemmUniversalIN4cute5tupleIJiiiiEEENS1_10collective13CollectiveMmaINS1_35MainloopSm100TmaUmmaWarpSpecializedILi5ELi2ELi4ENS5_IJNS4_1CILi2EEESB_NSA_ILi1EEEEEEEENS5_IJNSA_ILi128EEESF_NSA_ILi64EEEEEEaNS5_IJlSC_lEEEaSI_NS4_8TiledMMAINS4_8MMA_AtomIJNS4_21SM100_MMA_S8_2x1SM_SSIaaiLi128ELi128ELNS4_4UMMA5MajorE0ELSN_0ELNSM_8SaturateE0EEEEEENS4_6LayoutINS5_IJSC_SC_SC_EEENS5_IJNSA_ILi0EEEST_ST_EEEEENS5_IJNS4_10UnderscoreESW_SW_EEEEENS4_28SM100_TMA_2SM_LOAD_MULTICASTENS4_14ComposedLayoutINS4_7SwizzleILi2ELi4ELi3EEENS4_18smem_ptr_flag_bitsILi8EEENSR_INS5_IJNSA_ILi8EEESG_EEENS5_IJSG_SC_EEEEEEEvNS4_8identityENS4_18SM100_TMA_2SM_LOADES19_vS1A_EENS_8epilogue10collective18CollectiveEpilogueINS1D_23Sm100TmaWarpSpecializedILi2ELi2ELi32ELb0ELb0EEEJNS5_IJSG_SF_SG_EEENS5_IJNSR_ISG_SC_EENSR_INS5_IJNSA_ILi32EEESB_EEENS5_IJSC_SG_EEEEEEEEaSI_aSI_NS1D_6fusion15FusionCallbacksIS1H_NS1P_17LinearCombinationIaiaiLNS_15FloatRoundStyleE2EEES1I_S1O_JEEENS4_5SM1004TMEM4LOAD26SM100_TMEM_LOAD_32dp32b32xENS4_13SM90_TMA_LOADENS10_INS11_ILi1ELi4ELi3EEES14_NSR_INS5_IJS15_S1K_EEENS5_IJS1K_SC_EEEEEEENS4_39AutoVectorizingCopyWithAssumedAlignmentILi128EEENS4_14SM90_TMA_STOREES24_S26_S26_EEEvvEEEEvNT_6ParamsE,@function
        .size           _ZN7cutlass13device_kernelINS_4gemm6kernel13GemmUniversalIN4cute5tupleIJiiiiEEENS1_10collective13CollectiveMmaINS1_35MainloopSm100TmaUmmaWarpSpecializedILi5ELi2ELi4ENS5_IJNS4_1CILi2EEESB_NSA_ILi1EEEEEEEENS5_IJNSA_ILi128EEESF_NSA_ILi64EEEEEEaNS5_IJlSC_lEEEaSI_NS4_8TiledMMAINS4_8MMA_AtomIJNS4_21SM100_MMA_S8_2x1SM_SSIaaiLi128ELi128ELNS4_4UMMA5MajorE0ELSN_0ELNSM_8SaturateE0EEEEEENS4_6LayoutINS5_IJSC_SC_SC_EEENS5_IJNSA_ILi0EEEST_ST_EEEEENS5_IJNS4_10UnderscoreESW_SW_EEEEENS4_28SM100_TMA_2SM_LOAD_MULTICASTENS4_14ComposedLayoutINS4_7SwizzleILi2ELi4ELi3EEENS4_18smem_ptr_flag_bitsILi8EEENSR_INS5_IJNSA_ILi8EEESG_EEENS5_IJSG_SC_EEEEEEEvNS4_8identityENS4_18SM100_TMA_2SM_LOADES19_vS1A_EENS_8epilogue10collective18CollectiveEpilogueINS1D_23Sm100TmaWarpSpecializedILi2ELi2ELi32ELb0ELb0EEEJNS5_IJSG_SF_SG_EEENS5_IJNSR_ISG_SC_EENSR_INS5_IJNSA_ILi32EEESB_EEENS5_IJSC_SG_EEEEEEEEaSI_aSI_NS1D_6fusion15FusionCallbacksIS1H_NS1P_17LinearCombinationIaiaiLNS_15FloatRoundStyleE2EEES1I_S1O_JEEENS4_5SM1004TMEM4LOAD26SM100_TMEM_LOAD_32dp32b32xENS4_13SM90_TMA_LOADENS10_INS11_ILi1ELi4ELi3EEES14_NSR_INS5_IJS15_S1K_EEENS5_IJS1K_SC_EEEEEEENS4_39AutoVectorizingCopyWithAssumedAlignmentILi128EEENS4_14SM90_TMA_STOREES24_S26_S26_EEEvvEEEEvNT_6ParamsE,(.L_x_166 - _ZN7cutlass13device_kernelINS_4gemm6kernel13GemmUniversalIN4cute5tupleIJiiiiEEENS1_10collective13CollectiveMmaINS1_35MainloopSm100TmaUmmaWarpSpecializedILi5ELi2ELi4ENS5_IJNS4_1CILi2EEESB_NSA_ILi1EEEEEEEENS5_IJNSA_ILi128EEESF_NSA_ILi64EEEEEEaNS5_IJlSC_lEEEaSI_NS4_8TiledMMAINS4_8MMA_AtomIJNS4_21SM100_MMA_S8_2x1SM_SSIaaiLi128ELi128ELNS4_4UMMA5MajorE0ELSN_0ELNSM_8SaturateE0EEEEEENS4_6LayoutINS5_IJSC_SC_SC_EEENS5_IJNSA_ILi0EEEST_ST_EEEEENS5_IJNS4_10UnderscoreESW_SW_EEEEENS4_28SM100_TMA_2SM_LOAD_MULTICASTENS4_14ComposedLayoutINS4_7SwizzleILi2ELi4ELi3EEENS4_18smem_ptr_flag_bitsILi8EEENSR_INS5_IJNSA_ILi8EEESG_EEENS5_IJSG_SC_EEEEEEEvNS4_8identityENS4_18SM100_TMA_2SM_LOADES19_vS1A_EENS_8epilogue10collective18CollectiveEpilogueINS1D_23Sm100TmaWarpSpecializedILi2ELi2ELi32ELb0ELb0EEEJNS5_IJSG_SF_SG_EEENS5_IJNSR_ISG_SC_EENSR_INS5_IJNSA_ILi32EEESB_EEENS5_IJSC_SG_EEEEEEEEaSI_aSI_NS1D_6fusion15FusionCallbacksIS1H_NS1P_17LinearCombinationIaiaiLNS_15FloatRoundStyleE2EEES1I_S1O_JEEENS4_5SM1004TMEM4LOAD26SM100_TMEM_LOAD_32dp32b32xENS4_13SM90_TMA_LOADENS10_INS11_ILi1ELi4ELi3EEES14_NSR_INS5_IJS15_S1K_EEENS5_IJS1K_SC_EEEEEEENS4_39AutoVectorizingCopyWithAssumedAlignmentILi128EEENS4_14SM90_TMA_STOREES24_S26_S26_EEEvvEEEEvNT_6ParamsE)
        .other          _ZN7cutlass13device_kernelINS_4gemm6kernel13GemmUniversalIN4cute5tupleIJiiiiEEENS1_10collective13CollectiveMmaINS1_35MainloopSm100TmaUmmaWarpSpecializedILi5ELi2ELi4ENS5_IJNS4_1CILi2EEESB_NSA_ILi1EEEEEEEENS5_IJNSA_ILi128EEESF_NSA_ILi64EEEEEEaNS5_IJlSC_lEEEaSI_NS4_8TiledMMAINS4_8MMA_AtomIJNS4_21SM100_MMA_S8_2x1SM_SSIaaiLi128ELi128ELNS4_4UMMA5MajorE0ELSN_0ELNSM_8SaturateE0EEEEEENS4_6LayoutINS5_IJSC_SC_SC_EEENS5_IJNSA_ILi0EEEST_ST_EEEEENS5_IJNS4_10UnderscoreESW_SW_EEEEENS4_28SM100_TMA_2SM_LOAD_MULTICASTENS4_14ComposedLayoutINS4_7SwizzleILi2ELi4ELi3EEENS4_18smem_ptr_flag_bitsILi8EEENSR_INS5_IJNSA_ILi8EEESG_EEENS5_IJSG_SC_EEEEEEEvNS4_8identityENS4_18SM100_TMA_2SM_LOADES19_vS1A_EENS_8epilogue10collective18CollectiveEpilogueINS1D_23Sm100TmaWarpSpecializedILi2ELi2ELi32ELb0ELb0EEEJNS5_IJSG_SF_SG_EEENS5_IJNSR_ISG_SC_EENSR_INS5_IJNSA_ILi32EEESB_EEENS5_IJSC_SG_EEEEEEEEaSI_aSI_NS1D_6fusion15FusionCallbacksIS1H_NS1P_17LinearCombinationIaiaiLNS_15FloatRoundStyleE2EEES1I_S1O_JEEENS4_5SM1004TMEM4LOAD26SM100_TMEM_LOAD_32dp32b32xENS4_13SM90_TMA_LOADENS10_INS11_ILi1ELi4ELi3EEES14_NSR_INS5_IJS15_S1K_EEENS5_IJS1K_SC_EEEEEEENS4_39AutoVectorizingCopyWithAssumedAlignmentILi128EEENS4_14SM90_TMA_STOREES24_S26_S26_EEEvvEEEEvNT_6ParamsE,@"STO_CUDA_ENTRY STV_DEFAULT"
_ZN7cutlass13device_kernelINS_4gemm6kernel13GemmUniversalIN4cute5tupleIJiiiiEEENS1_10collective13CollectiveMmaINS1_35MainloopSm100TmaUmmaWarpSpecializedILi5ELi2ELi4ENS5_IJNS4_1CILi2EEESB_NSA_ILi1EEEEEEEENS5_IJNSA_ILi128EEESF_NSA_ILi64EEEEEEaNS5_IJlSC_lEEEaSI_NS4_8TiledMMAINS4_8MMA_AtomIJNS4_21SM100_MMA_S8_2x1SM_SSIaaiLi128ELi128ELNS4_4UMMA5MajorE0ELSN_0ELNSM_8SaturateE0EEEEEENS4_6LayoutINS5_IJSC_SC_SC_EEENS5_IJNSA_ILi0EEEST_ST_EEEEENS5_IJNS4_10UnderscoreESW_SW_EEEEENS4_28SM100_TMA_2SM_LOAD_MULTICASTENS4_14ComposedLayoutINS4_7SwizzleILi2ELi4ELi3EEENS4_18smem_ptr_flag_bitsILi8EEENSR_INS5_IJNSA_ILi8EEESG_EEENS5_IJSG_SC_EEEEEEEvNS4_8identityENS4_18SM100_TMA_2SM_LOADES19_vS1A_EENS_8epilogue10collective18CollectiveEpilogueINS1D_23Sm100TmaWarpSpecializedILi2ELi2ELi32ELb0ELb0EEEJNS5_IJSG_SF_SG_EEENS5_IJNSR_ISG_SC_EENSR_INS5_IJNSA_ILi32EEESB_EEENS5_IJSC_SG_EEEEEEEEaSI_aSI_NS1D_6fusion15FusionCallbacksIS1H_NS1P_17LinearCombinationIaiaiLNS_15FloatRoundStyleE2EEES1I_S1O_JEEENS4_5SM1004TMEM4LOAD26SM100_TMEM_LOAD_32dp32b32xENS4_13SM90_TMA_LOADENS10_INS11_ILi1ELi4ELi3EEES14_NSR_INS5_IJS15_S1K_EEENS5_IJS1K_SC_EEEEEEENS4_39AutoVectorizingCopyWithAssumedAlignmentILi128EEENS4_14SM90_TMA_STOREES24_S26_S26_EEEvvEEEEvNT_6ParamsE:
[----:B------:R-:W1:Y:S01]  /*0000*/  LDC R1, c[0x0][0x37c] ;  /* 0x0000df00ff017b82 */ /* 0x000e620000000800 */
[----:B------:R-:W2:Y:S01]  /*0010*/  S2R R87, SR_TID.X ;  /* 0x0000000000577919 */ /* 0x000ea20000002100 */
[----:B------:R-:W3:Y:S06]  /*0020*/  LDCU.64 UR8, c[0x0][0x890] ;  /* 0x00011200ff0877ac */ /* 0x000eec0008000a00 */
[----:B------:R-:W4:Y:S01]  /*0030*/  S2UR UR46, SR_CgaCtaId ;  /* 0x00000000002e79c3 */ /* 0x000f220000008800 */
[----:B------:R-:W-:Y:S02]  /*0040*/  PRMT R76, RZ, 0x7610, R76 ;  /* 0x00007610ff4c7816 */ /* 0x000fe4000000004c */
[----:B------:R-:W-:Y:S01]  /*0050*/  ELECT P1, URZ, PT ;  /* 0x0000000000ff782f */ /* 0x000fe20003820000 */
[----:B---3--:R-:W-:-:S04]  /*0060*/  UISETP.NE.U32.AND UP0, UPT, UR8, URZ, UPT ;  /* 0x000000ff0800728c */ /* 0x008fc8000bf05070 */
[----:B------:R-:W-:Y:S02]  /*0070*/  UISETP.NE.AND.EX UP0, UPT, UR9, URZ, UPT, UP0 ;  /* 0x000000ff0900728c */ /* 0x000fe4000bf05300 */
[----:B----4-:R-:W-:Y:S02]  /*0080*/  ULOP3.LUT UR33, UR46, 0x1, URZ, 0xc0, !UPT ;  /* 0x000000012e217892 */ /* 0x010fe4000f8ec0ff */
[----:B------:R-:W-:Y:S01]  /*0090*/  ULOP3.LUT UR34, UR46, 0x1, URZ, 0x3c, !UPT ;  /* 0x000000012e227892 */ /* 0x000fe2000f8e3cff */
[----:B--2---:R-:W-:-:S05]  /*00a0*/  SHF.R.U32.HI R77, RZ, 0x5, R87 ;  /* 0x00000005ff4d7819 */ /* 0x004fca0000011657 */
[----:B------:R-:W2:Y:S02]  /*00b0*/  SHFL.IDX PT, R0, R77, RZ, 0x1f ;  /* 0x00001fff4d007589 */ /* 0x000ea400000e0000 */
[----:B--2---:R-:W-:Y:S01]  /*00c0*/  R2UR UR25, R0 ;  /* 0x00000000001972ca */ /* 0x004fe200000e0000 */
[----:B-1----:R-:W-:-:S14]  /*00d0*/  BRA.U UP0, `(.L_x_0) ;  /* 0x0000000100307547 */ /* 0x002fdc000b800000 */
[----:B------:R-:W1:Y:S02]  /*00e0*/  LDCU.64 UR4, c[0x0][0x888] ;  /* 0x00011100ff0477ac */ /* 0x000e640008000a00 */
[----:B-1----:R-:W-:-:S04]  /*00f0*/  UISETP.NE.U32.AND UP0, UPT, UR4, URZ, UPT ;  /* 0x000000ff0400728c */ /* 0x002fc8000bf05070 */
[----:B------:R-:W-:-:S09]  /*0100*/  UISETP.NE.AND.EX UP0, UPT, UR5, URZ, UPT, UP0 ;  /* 0x000000ff0500728c */ /* 0x000fd2000bf05300 */
[----:B------:R-:W-:Y:S05]  /*0110*/  BRA.U !UP0, `(.L_x_1) ;  /* 0x0000000108147547 */ /* 0x000fea000b800000 */
[----:B------:R-:W1:Y:S01]  /*0120*/  LDC.64 R40, c[0x0][0x888] ;  /* 0x00022200ff287b82 */ /* 0x000e620000000a00 */
[----:B------:R-:W1:Y:S02]  /*0130*/  LDCU.64 UR4, c[0x0][0x358] ;  /* 0x00006b00ff0477ac */ /* 0x000e640008000a00 */
[----:B-1----:R1:W5:Y:S01]  /*0140*/  LDG.E R40, desc[UR4][R40.64] ;  /* 0x0000000428287981 */ /* 0x002362000c1e1900 */
[----:B------:R-:W-:Y:S01]  /*0150*/  HFMA2 R76, -RZ, RZ, 0, 5.9604644775390625e-08 ;  /* 0x00000001ff4c7431 */ /* 0x000fe200000001ff */
[----:B------:R-:W-:Y:S05]  /*0160*/  BRA `(.L_x_0) ;  /* 0x00000000000c7947 */ /* 0x000fea0003800000 */
.L_x_1:
[----:B------:R-:W1:Y:S01]  /*0170*/  LDCU UR4, c[0x0][0x880] ;  /* 0x00011000ff0477ac */ /* 0x000e620008000800 */
[----:B------:R-:W-:Y:S01]  /*0180*/  HFMA2 R76, -RZ, RZ, 0, 5.9604644775390625e-08 ;  /* 0x00000001ff4c7431 */ /* 0x000fe200000001ff */
[----:B-1----:R-:W-:-:S07]  /*0190*/  MOV R40, UR4 ;  /* 0x0000000400287c02 */ /* 0x002fce0008000f00 */
.L_x_0:
[----:B------:R-:W2:Y:S02]  /*01a0*/  LDCU.64 UR4, c[0x0][0x8b0] ;  /* 0x00011600ff0477ac */ /* 0x000ea40008000a00 */
[----:B--2---:R-:W-:-:S04]  /*01b0*/  UISETP.NE.U32.AND UP0, UPT, UR4, URZ, UPT ;  /* 0x000000ff0400728c */ /* 0x004fc8000bf05070 */
[----:B------:R-:W-:-:S09]  /*01c0*/  UISETP.NE.AND.EX UP0, UPT, UR5, URZ, UPT, UP0 ;  /* 0x000000ff0500728c */ /* 0x000fd2000bf05300 */
[----:B------:R-:W-:Y:S05]  /*01d0*/  BRA.U UP0, `(.L_x_2) ;  /* 0x0000000100287547 */ /* 0x000fea000b800000 */
[----:B------:R-:W2:Y:S02]  /*01e0*/  LDCU.64 UR4, c[0x0][0x8a8] ;  /* 0x00011500ff0477ac */ /* 0x000ea40008000a00 */
[----:B--2---:R-:W-:-:S04]  /*01f0*/  UISETP.NE.U32.AND UP0, UPT, UR4, URZ, UPT ;  /* 0x000000ff0400728c */ /* 0x004fc8000bf05070 */
[----:B------:R-:W-:-:S09]  /*0200*/  UISETP.NE.AND.EX UP0, UPT, UR5, URZ, UPT, UP0 ;  /* 0x000000ff0500728c */ /* 0x000fd2000bf05300 */
[----:B------:R-:W-:Y:S05]  /*0210*/  BRA.U !UP0, `(.L_x_3) ;  /* 0x0000000108107547 */ /* 0x000fea000b800000 */
[----:B------:R-:W2:Y:S01]  /*0220*/  LDC.64 R38, c[0x0][0x8a8] ;  /* 0x00022a00ff267b82 */ /* 0x000ea20000000a00 */
[----:B------:R-:W2:Y:S02]  /*0230*/  LDCU.64 UR4, c[0x0][0x358] ;  /* 0x00006b00ff0477ac */ /* 0x000ea40008000a00 */
[----:B--2---:R2:W5:Y:S01]  /*0240*/  LDG.E R38, desc[UR4][R38.64] ;  /* 0x0000000426267981 */ /* 0x004562000c1e1900 */
[----:B------:R-:W-:Y:S05]  /*0250*/  BRA `(.L_x_2) ;  /* 0x0000000000087947 */ /* 0x000fea0003800000 */
.L_x_3:
[----:B------:R-:W2:Y:S02]  /*0260*/  LDCU UR4, c[0x0][0x8a0] ;  /* 0x00011400ff0477ac */ /* 0x000ea40008000800 */
[----:B--2---:R-:W-:Y:S02]  /*0270*/  MOV R38, UR4 ;  /* 0x0000000400267c02 */ /* 0x004fe40008000f00 */
.L_x_2:
[----:B------:R-:W-:Y:S01]  /*0280*/  IMAD.U32 R0, RZ, RZ, UR25 ;  /* 0x00000019ff007e24 */ /* 0x000fe2000f8e00ff */
[----:B------:R-:W-:Y:S04]  /*0290*/  BSSY.RECONVERGENT B0, `(.L_x_4) ;  /* 0x000000c000007945 */ /* 0x000fe80003800200 */
[C---:B------:R-:W-:Y:S02]  /*02a0*/  ISETP.NE.OR P2, PT, R0.reuse, 0x1, !P1 ;  /* 0x000000010000780c */ /* 0x040fe40004f45670 */
[----:B------:R-:W-:-:S11]  /*02b0*/  ISETP.NE.OR P0, PT, R0, 0x3, !P1 ;  /* 0x000000030000780c */ /* 0x000fd60004f05670 */
[----:B------:R-:W-:Y:S05]  /*02c0*/  @P2 BRA `(.L_x_5) ;  /* 0x0000000000202947 */ /* 0x000fea0003800000 */
[----:B------:R-:W3:Y:S02]  /*02d0*/  LDCU.64 UR4, c[0x0][0x348] ;  /* 0x00006900ff0477ac */ /* 0x000ee40008000a00 */
[----:B---3--:R-:W-:Y:S02]  /*02e0*/  UIADD3 UR6, UP1, UPT, UR4, 0x80, URZ ;  /* 0x0000008004067890 */ /* 0x008fe4000ff3e0ff */
[----:B------:R-:W-:Y:S02]  /*02f0*/  UIADD3 UR4, UP0, UPT, UR4, 0x180, URZ ;  /* 0x0000018004047890 */ /* 0x000fe4000ff1e0ff */
[----:B------:R-:W-:Y:S02]  /*0300*/  UIADD3.X UR7, UPT, UPT, URZ, UR5, URZ, UP1, !UPT ;  /* 0x00000005ff077290 */ /* 0x000fe40008ffe4ff */
[----:B------:R-:W-:-:S07]  /*0310*/  UIADD3.X UR5, UPT, UPT, URZ, UR5, URZ, UP0, !UPT ;  /* 0x00000005ff057290 */ /* 0x000fce00087fe4ff */
[----:B------:R3:W-:Y:S02]  /*0320*/  UTMACCTL.PF [UR6] ;  /* 0x00000000060079b9 */ /* 0x0007e40008040000 */
[----:B------:R3:W-:Y:S02]  /*0330*/  UTMACCTL.PF [UR4] ;  /* 0x00000000040079b9 */ /* 0x0007e40008040000 */
[----:B---3--:R-:W-:Y:S01]  /*0340*/  NOP ;  /* 0x0000000000007918 */ /* 0x008fe20000000000 */
.L_x_5:
[----:B------:R-:W-:Y:S05]  /*0350*/  BSYNC.RECONVERGENT B0 ;  /* 0x0000000000007941 */ /* 0x000fea0003800200 */
.L_x_4:
[----:B------:R-:W-:Y:S04]  /*0360*/  BSSY.RECONVERGENT B0, `(.L_x_6) ;  /* 0x000000a000007945 */ /* 0x000fe80003800200 */
        /* <DEDUP_REMOVED lines=9> */
.L_x_7:
[----:B------:R-:W-:Y:S05]  /*0400*/  BSYNC.RECONVERGENT B0 ;  /* 0x0000000000007941 */ /* 0x000fea0003800200 */
.L_x_6:
[----:B------:R-:W3:Y:S01]  /*0410*/  LDCU.64 UR4, c[0x0][0x888] ;  /* 0x00011100ff0477ac */ /* 0x000ee20008000a00 */
[----:B------:R-:W-:Y:S02]  /*0420*/  UISETP.EQ.U32.AND UP1, UPT, UR8, URZ, UPT ;  /* 0x000000ff0800728c */ /* 0x000fe4000bf22070 */
[----:B------:R-:W-:Y:S02]  /*0430*/  UPLOP3.LUT UP3, UPT, UPT, UPT, UPT, 0x80, 0x8 ;  /* 0x000000000008789c */ /* 0x000fe40003f6f070 */
[----:B---3--:R-:W-:-:S04]  /*0440*/  UISETP.NE.U32.AND UP0, UPT, UR4, URZ, UPT ;  /* 0x000000ff0400728c */ /* 0x008fc8000bf05070 */
[----:B------:R-:W-:-:S04]  /*0450*/  UISETP.NE.AND.EX UP0, UPT, UR5, URZ, UPT, UP0 ;  /* 0x000000ff0500728c */ /* 0x000fc8000bf05300 */
[----:B------:R-:W-:-:S04]  /*0460*/  UISETP.EQ.OR.EX UP2, UPT, UR9, URZ, !UP0, UP1 ;  /* 0x000000ff0900728c */ /* 0x000fc8000c742710 */
[----:B------:R-:W-:-:S06]  /*0470*/  UP2UR UR4, UPR, URZ, 0x4 ;  /* 0x00000004ff047883 */ /* 0x000fcc0008000000 */
[----:B------:R-:W-:Y:S01]  /*0480*/  MOV R79, UR4 ;  /* 0x00000004004f7c02 */ /* 0x000fe20008000f00 */
[----:B------:R-:W-:Y:S06]  /*0490*/  BRA.U !UP2, `(.L_x_8) ;  /* 0x000000010a207547 */ /* 0x000fec000b800000 */
[----:B-----5:R-:W-:Y:S01]  /*04a0*/  R2UR UR5, R40 ;  /* 0x00000000280572ca */ /* 0x020fe200000e0000 */
[----:B------:R-:W-:Y:S02]  /*04b0*/  UISETP.NE.U32.AND UP1, UPT, UR8, URZ, UPT ;  /* 0x000000ff0800728c */ /* 0x000fe4000bf25070 */
[----:B------:R-:W-:Y:S02]  /*04c0*/  USEL UR4, URZ, 0xffffffff, UP0 ;  /* 0xffffffffff047887 */ /* 0x000fe40008000000 */
[----:B------:R-:W-:-:S08]  /*04d0*/  UISETP.NE.AND.EX UP1, UPT, UR9, URZ, UPT, UP1 ;  /* 0x000000ff0900728c */ /* 0x000fd0000bf25310 */
[----:B------:R-:W-:-:S04]  /*04e0*/  UISETP.NE.AND UP0, UPT, UR5, URZ, UPT ;  /* 0x000000ff0500728c */ /* 0x000fc8000bf05270 */
[----:B------:R-:W-:-:S04]  /*04f0*/  @!UP1 USEL UR4, URZ, 0xffffffff, UP0 ;  /* 0xffffffffff049887 */ /* 0x000fc80008000000 */
[----:B------:R-:W-:-:S04]  /*0500*/  ULOP3.LUT UR4, UR4, 0x1, URZ, 0xc0, !UPT ;  /* 0x0000000104047892 */ /* 0x000fc8000f8ec0ff */
[----:B------:R-:W-:-:S11]  /*0510*/  UISETP.NE.U32.AND UP3, UPT, UR4, 0x1, UPT ;  /* 0x000000010400788c */ /* 0x000fd6000bf65070 */
.L_x_8:
[----:B------:R-:W3:Y:S01]  /*0520*/  SHFL.IDX PT, R0, R77, RZ, 0x1f ;  /* 0x00001fff4d007589 */ /* 0x000ee200000e0000 */
[----:B------:R-:W-:-:S04]  /*0530*/  UISETP.NE.AND UP0, UPT, UR25, 0x2, UPT ;  /* 0x000000021900788c */ /* 0x000fc8000bf05270 */
[----:B------:R-:W-:Y:S02]  /*0540*/  UISETP.EQ.AND UP1, UPT, UR33, URZ, !UP0 ;  /* 0x000000ff2100728c */ /* 0x000fe4000c722270 */
[----:B------:R-:W-:-:S04]  /*0550*/  USEL UR41, URZ, 0x1, UP0 ;  /* 0x00000001ff297887 */ /* 0x000fc80008000000 */
[----:B------:R-:W-:Y:S02]  /*0560*/  PLOP3.LUT P3, PT, P1, PT, UP1, 0x80, 0x8 ;  /* 0x000000000008781c */ /* 0x000fe40000f6f018 */
[----:B---3--:R-:W-:-:S13]  /*0570*/  ISETP.NE.AND P0, PT, R0, RZ, PT ;  /* 0x000000ff0000720c */ /* 0x008fda0003f05270 */
[----:B------:R-:W-:Y:S05]  /*0580*/  @P0 BRA `(.L_x_9) ;  /* 0x00000000005c0947 */ /* 0x000fea0003800000 */
[----:B------:R-:W-:Y:S01]  /*0590*/  UMOV UR4, 0x400 ;  /* 0x0000040000047882 */ /* 0x000fe20000000000 */
[----:B------:R-:W-:Y:S01]  /*05a0*/  UMOV UR8, 0x1 ;  /* 0x0000000100087882 */ /* 0x000fe20000000000 */
[----:B------:R-:W-:Y:S01]  /*05b0*/  UMOV UR6, 0x2 ;  /* 0x0000000200067882 */ /* 0x000fe20000000000 */
[----:B------:R-:W-:Y:S02]  /*05c0*/  ULEA UR4, UR46, UR4, 0x18 ;  /* 0x000000042e047291 */ /* 0x000fe4000f8ec0ff */
[----:B------:R-:W-:-:S04]  /*05d0*/  UIADD3 UR8, UPT, UPT, -UR8, 0x100000, URZ ;  /* 0x0010000008087890 */ /* 0x000fc8000fffe1ff */
[----:B------:R-:W-:Y:S02]  /*05e0*/  USHF.L.U32 UR9, UR8, 0xb, URZ ;  /* 0x0000000b08097899 */ /* 0x000fe400080006ff */
[----:B------:R-:W-:Y:S02]  /*05f0*/  USHF.L.U32 UR8, UR8, 0x1, URZ ;  /* 0x0000000108087899 */ /* 0x000fe400080006ff */
[----:B------:R-:W-:-:S04]  /*0600*/  UIADD3 UR6, UPT, UPT, -UR6, 0x100000, URZ ;  /* 0x0010000006067890 */ /* 0x000fc8000fffe1ff */
[----:B------:R-:W-:Y:S02]  /*0610*/  USHF.L.U32 UR7, UR6, 0xb, URZ ;  /* 0x0000000b06077899 */ /* 0x000fe400080006ff */
[----:B------:R-:W-:Y:S01]  /*0620*/  USHF.L.U32 UR6, UR6, 0x1, URZ ;  /* 0x0000000106067899 */ /* 0x000fe200080006ff */
[----:B------:R-:W-:Y:S01]  /*0630*/  ELECT P0, URZ, PT ;  /* 0x0000000000ff782f */ /* 0x000fe20003800000 */
[----:B------:R-:W3:Y:S02]  /*0640*/  FENCE.VIEW.ASYNC.S ;  /* 0x00000000000073c6 */ /* 0x000ee40000000000 */
[----:B---3--:R3:W4:Y:S08]  /*0650*/  SYNCS.EXCH.64 URZ, [UR4], UR8 ;  /* 0x0000000804ff75b2 */ /* 0x0087300008000100 */
[----:B------:R3:W1:Y:S01]  /*0660*/  SYNCS.EXCH.64 URZ, [UR4+0x28], UR6 ;  /* 0x0000280604ff75b2 */ /* 0x0006620008000100 */
        /* <DEDUP_REMOVED lines=8> */
[----:B------:R-:W-:Y:S01]  /*06f0*/  NOP ;  /* 0x0000000000007918 */ /* 0x000fe20000000000 */
.L_x_9:
[----:B------:R-:W2:Y:S01]  /*0700*/  SHFL.IDX PT, R0, R77, RZ, 0x1f ;  /* 0x00001fff4d007589 */ /* 0x000ea200000e0000 */
[----:B------:R-:W-:Y:S01]  /*0710*/  NOP ;  /* 0x0000000000007918 */ /* 0x000fe20000000000 */
[----:B--2---:R-:W-:-:S13]  /*0720*/  ISETP.NE.AND P0, PT, R0, 0x1, PT ;  /* 0x000000010000780c */ /* 0x004fda0003f05270 */
[----:B------:R-:W-:Y:S05]  /*0730*/  @P0 BRA `(.L_x_10) ;  /* 0x0000000000440947 */ /* 0x000fea0003800000 */
[----:B---3--:R-:W-:Y:S01]  /*0740*/  UMOV UR4, 0x400 ;  /* 0x0000040000047882 */ /* 0x008fe20000000000 */
        /* <DEDUP_REMOVED lines=10> */
[----:B------:R-:W2:Y:S02]  /*07f0*/  FENCE.VIEW.ASYNC.S ;  /* 0x00000000000073c6 */ /* 0x000ea40000000000 */
[----:B--2---:R2:W3:Y:S08]  /*0800*/  SYNCS.EXCH.64 URZ, [UR4+0x50], UR8 ;  /* 0x0000500804ff75b2 */ /* 0x0044f00008000100 */
[----:B------:R2:W1:Y:S01]  /*0810*/  SYNCS.EXCH.64 URZ, [UR4+0x60], UR6 ;  /* 0x0000600604ff75b2 */ /* 0x0004620008000100 */
[----:B------:R2:W1:Y:S01]  /*0820*/  SYNCS.EXCH.64 URZ, [UR4+0x58], UR8 ;  /* 0x0000580804ff75b2 */ /* 0x0004620008000100 */
[----:B------:R2:W1:Y:S01]  /*0830*/  SYNCS.EXCH.64 URZ, [UR4+0x68], UR6 ;  /* 0x0000680604ff75b2 */ /* 0x0004620008000100 */
[----:B------:R-:W-:Y:S01]  /*0840*/  NOP ;  /* 0x0000000000007918 */ /* 0x000fe20000000000 */
.L_x_10:
[----:B------:R-:W4:Y:S01]  /*0850*/  SHFL.IDX PT, R0, R77, RZ, 0x1f ;  /* 0x00001fff4d007589 */ /* 0x000f2200000e0000 */
[----:B------:R-:W-:Y:S01]  /*0860*/  NOP ;  /* 0x0000000000007918 */ /* 0x000fe20000000000 */
[----:B----4-:R-:W-:-:S13]  /*0870*/  ISETP.NE.AND P0, PT, R0, 0x3, PT ;  /* 0x000000030000780c */ /* 0x010fda0003f05270 */
[----:B------:R-:W-:Y:S05]  /*0880*/  @P0 BRA `(.L_x_11) ;  /* 0x00000000002c0947 */ /* 0x000fea0003800000 */
[----:B--23--:R-:W-:Y:S01]  /*0890*/  UMOV UR6, 0x400 ;  /* 0x0000040000067882 */ /* 0x00cfe20000000000 */
[----:B------:R-:W-:Y:S01]  /*08a0*/  UMOV UR4, 0x20 ;  /* 0x0000002000047882 */ /* 0x000fe20000000000 */
[----:B------:R-:W-:Y:S02]  /*08b0*/  ULEA UR6, UR46, UR6, 0x18 ;  /* 0x000000062e067291 */ /* 0x000fe4000f8ec0ff */
[----:B------:R-:W-:-:S04]  /*08c0*/  UIADD3 UR4, UPT, UPT, -UR4, 0x100000, URZ ;  /* 0x0010000004047890 */ /* 0x000fc8000fffe1ff */
[----:B------:R-:W-:Y:S02]  /*08d0*/  USHF.L.U32 UR5, UR4, 0xb, URZ ;  /* 0x0000000b04057899 */ /* 0x000fe400080006ff */
[----:B------:R-:W-:Y:S01]  /*08e0*/  USHF.L.U32 UR4, UR4, 0x1, URZ ;  /* 0x0000000104047899 */ /* 0x000fe200080006ff */
[----:B------:R-:W-:Y:S01]  /*08f0*/  ELECT P0, URZ, PT ;  /* 0x0000000000ff782f */ /* 0x000fe20003800000 */
[----:B------:R-:W2:Y:S10]  /*0900*/  FENCE.VIEW.ASYNC.S ;  /* 0x00000000000073c6 */ /* 0x000eb40000000000 */
[----:B--2---:R4:W2:Y:S01]  /*0910*/  SYNCS.EXCH.64 URZ, [UR6+0x70], UR4 ;  /* 0x0000700406ff75b2 */ /* 0x0048a20008000100 */
[----:B------:R4:W3:Y:S02]  /*0920*/  SYNCS.EXCH.64 URZ, [UR6+0x78], UR4 ;  /* 0x0000780406ff75b2 */ /* 0x0008e40008000100 */
[----:B----4-:R-:W-:Y:S01]  /*0930*/  NOP ;  /* 0x0000000000007918 */ /* 0x010fe20000000000 */
.L_x_11:
[----:B------:R-:W4:Y:S01]  /*0940*/  SHFL.IDX PT, R0, R77, RZ, 0x1f ;  /* 0x00001fff4d007589 */ /* 0x000f2200000e0000 */
[----:B------:R-:W-:Y:S01]  /*0950*/  NOP ;  /* 0x0000000000007918 */ /* 0x000fe20000000000 */
[----:B----4-:R-:W-:-:S13]  /*0960*/  ISETP.NE.AND P0, PT, R0, 0x4, PT ;  /* 0x000000040000780c */ /* 0x010fda0003f05270 */
[----:B------:R-:W-:Y:S05]  /*0970*/  @P0 BRA `(.L_x_12) ;  /* 0x0000000000480947 */ /* 0x000fea0003800000 */
[----:B--23--:R-:W-:Y:S01]  /*0980*/  UMOV UR4, 0x3a0 ;  /* 0x000003a000047882 */ /* 0x00cfe20000000000 */
[----:B------:R-:W-:Y:S01]  /*0990*/  UMOV UR6, 0x400 ;  /* 0x0000040000067882 */ /* 0x000fe20000000000 */
[----:B------:R-:W-:Y:S01]  /*09a0*/  USEL UR4, UR4, 0x320, UP3 ;  /* 0x0000032004047887 */ /* 0x000fe20009800000 */
        /* <DEDUP_REMOVED lines=10> */
[----:B--2---:R4:W2:Y:S08]  /*0a50*/  SYNCS.EXCH.64 URZ, [UR6+0x80], UR8 ;  /* 0x0000800806ff75b2 */ /* 0x0048b00008000100 */
[----:B------:R4:W3:Y:S01]  /*0a60*/  SYNCS.EXCH.64 URZ, [UR6+0x90], UR4 ;  /* 0x0000900406ff75b2 */ /* 0x0008e20008000100 */
[----:B------:R4:W1:Y:S01]  /*0a70*/  SYNCS.EXCH.64 URZ, [UR6+0x88], UR8 ;  /* 0x0000880806ff75b2 */ /* 0x0008620008000100 */
[----:B------:R4:W1:Y:S02]  /*0a80*/  SYNCS.EXCH.64 URZ, [UR6+0x98], UR4 ;  /* 0x0000980406ff75b2 */ /* 0x0008640008000100 */
[----:B----4-:R-:W-:Y:S01]  /*0a90*/  NOP ;  /* 0x0000000000007918 */ /* 0x010fe20000000000 */
.L_x_12:
[----:B------:R-:W4:Y:S01]  /*0aa0*/  SHFL.IDX PT, R0, R77, RZ, 0x1f ;  /* 0x00001fff4d007589 */ /* 0x000f2200000e0000 */
[----:B------:R-:W-:Y:S01]  /*0ab0*/  NOP ;  /* 0x0000000000007918 */ /* 0x000fe20000000000 */
[----:B----4-:R-:W-:-:S13]  /*0ac0*/  ISETP.NE.AND P0, PT, R0, 0x5, PT ;  /* 0x000000050000780c */ /* 0x010fda0003f05270 */
[----:B------:R-:W-:Y:S05]  /*0ad0*/  @P0 BRA `(.L_x_13) ;  /* 0x0000000000540947 */ /* 0x000fea0003800000 */
[----:B--23--:R-:W-:Y:S01]  /*0ae0*/  UMOV UR4, 0x400 ;  /* 0x0000040000047882 */ /* 0x00cfe20000000000 */
        /* <DEDUP_REMOVED lines=14> */
[----:B------:R4:W1:Y:S01]  /*0bd0*/  SYNCS.EXCH.64 URZ, [UR4+0xc8], UR8 ;  /* 0x0000c80804ff75b2 */ /* 0x0008620008000100 */
[----:B------:R4:W1:Y:S01]  /*0be0*/  SYNCS.EXCH.64 URZ, [UR4+0xb0], UR6 ;  /* 0x0000b00604ff75b2 */ /* 0x0008620008000100 */
[----:B------:R4:W1:Y:S01]  /*0bf0*/  SYNCS.EXCH.64 URZ, [UR4+0xd0], UR8 ;  /* 0x0000d00804ff75b2 */ /* 0x0008620008000100 */
[----:B------:R4:W1:Y:S01]  /*0c00*/  SYNCS.EXCH.64 URZ, [UR4+0xb8], UR6 ;  /* 0x0000b80604ff75b2 */ /* 0x0008620008000100 */
[----:B------:R4:W1:Y:S02]  /*0c10*/  SYNCS.EXCH.64 URZ, [UR4+0xd8], UR8 ;  /* 0x0000d80804ff75b2 */ /* 0x0008640008000100 */
[----:B----4-:R-:W-:Y:S01]  /*0c20*/  NOP ;  /* 0x0000000000007918 */ /* 0x010fe20000000000 */
.L_x_13:
[----:B------:R-:W4:Y:S01]  /*0c30*/  SHFL.IDX PT, R0, R77, RZ, 0x1f ;  /* 0x00001fff4d007589 */ /* 0x000f2200000e0000 */
[----:B------:R-:W-:Y:S01]  /*0c40*/  ISETP.NE.OR P1, PT, RZ, UR25, !P1 ;  /* 0x00000019ff007c0c */ /* 0x000fe2000cf25670 */
        /* <DEDUP_REMOVED lines=12> */
[----:B------:R4:W3:Y:S01]  /*0d10*/  SYNCS.EXCH.64 URZ, [UR4+0xf0], UR6 ;  /* 0x0000f00604ff75b2 */ /* 0x0008e20008000100 */
[----:B------:R4:W1:Y:S01]  /*0d20*/  SYNCS.EXCH.64 URZ, [UR4+0xe8], UR6 ;  /* 0x0000e80604ff75b2 */ /* 0x0008620008000100 */
[----:B------:R4:W1:Y:S02]  /*0d30*/  SYNCS.EXCH.64 URZ, [UR4+0xf8], UR6 ;  /* 0x0000f80604ff75b2 */ /* 0x0008640008000100 */
[----:B----4-:R-:W-:Y:S01]  /*0d40*/  NOP ;  /* 0x0000000000007918 */ /* 0x010fe20000000000 */
.L_x_14:
[----:B------:R-:W-:Y:S01]  /*0d50*/  VOTEU.ALL UP0, P1 ;  /* 0x0000000000ff7886 */ /* 0x000fe20000800000 */
[----:B--23--:R-:W-:Y:S01]  /*0d60*/  UMOV UR4, 0x20 ;  /* 0x0000002000047882 */ /* 0x00cfe20000000000 */
[----:B------:R-:W2:Y:S01]  /*0d70*/  LDCU UR7, c[0x0][0x36c] ;  /* 0x00006d80ff0777ac */ /* 0x000ea20008000800 */
[----:B------:R-:W-:Y:S01]  /*0d80*/  NOP ;  /* 0x0000000000007918 */ /* 0x000fe20000000000 */
[----:B------:R-:W-:Y:S01]  /*0d90*/  LOP3.LUT R0, R87, 0x1f, RZ, 0xc0, !PT ;  /* 0x0000001f57007812 */ /* 0x000fe200078ec0ff */
[----:B------:R-:W-:Y:S01]  /*0da0*/  @!UP0 UMOV UR6, 0x400 ;  /* 0x0000040000068882 */ /* 0x000fe20000000000 */
[----:B------:R-:W-:-:S04]  /*0db0*/  @!UP0 UIADD3 UR4, UPT, UPT, -UR4, 0x100000, URZ ;  /* 0x0010000004048890 */ /* 0x000fc8000fffe1ff */
[----:B------:R-:W-:Y:S02]  /*0dc0*/  @!UP0 USHF.L.U32 UR5, UR4, 0xb, URZ ;  /* 0x0000000b04058899 */ /* 0x000fe400080006ff */
[----:B------:R-:W-:Y:S02]  /*0dd0*/  @!UP0 USHF.L.U32 UR4, UR4, 0x1, URZ ;  /* 0x0000000104048899 */ /* 0x000fe400080006ff */
[----:B------:R-:W-:Y:S01]  /*0de0*/  @!UP0 ULEA UR6, UR46, UR6, 0x18 ;  /* 0x000000062e068291 */ /* 0x000fe2000f8ec0ff */
[----:B------:R-:W-:Y:S01]  /*0df0*/  VOTEU.ALL UP0, P1 ;  /* 0x0000000000ff7886 */ /* 0x000fe20000800000 */
[----:B------:R-:W-:Y:S02]  /*0e00*/  UISETP.NE.AND UP4, UPT, UR25, URZ, UPT ;  /* 0x000000ff1900728c */ /* 0x000fe4000bf85270 */
[----:B--2---:R-:W-:Y:S01]  /*0e10*/  UISETP.EQ.U32.AND UP5, UPT, UR7, 0x1, UPT ;  /* 0x000000010700788c */ /* 0x004fe2000bfa2070 */
[----:B------:R-:W2:Y:S07]  /*0e20*/  FENCE.VIEW.ASYNC.S ;  /* 0x00000000000073c6 */ /* 0x000eae0000000000 */
[----:B--2---:R2:W3:Y:S01]  /*0e30*/  @!UP0 SYNCS.EXCH.64 URZ, [UR6+0x100], UR4 ;  /* 0x0001000406ff85b2 */ /* 0x0044e20008000100 */
[----:B------:R-:W-:Y:S05]  /*0e40*/  BRA.U !UP5, `(.L_x_15) ;  /* 0x000000010d087547 */ /* 0x000fea000b800000 */
[----:B-1-3--:R-:W-:Y:S01]  /*0e50*/  UCGABAR_ARV ;  /* 0x00000000000079c7 */ /* 0x00afe20008000000 */
[----:B------:R-:W-:Y:S05]  /*0e60*/  BRA `(.L_x_16) ;  /* 0x0000000000047947 */ /* 0x000fea0003800000 */
.L_x_15:
[----:B-1-3--:R-:W-:Y:S01]  /*0e70*/  NOP ;  /* 0x0000000000007918 */ /* 0x00afe20000000000 */
.L_x_16:
[----:B------:R-:W1:Y:S01]  /*0e80*/  S2UR UR20, SR_CTAID.X ;  /* 0x00000000001479c3 */ /* 0x000e620000002500 */
[----:B------:R-:W-:-:S05]  /*0e90*/  CS2R.32 R78, SR_CgaSize ;  /* 0x00000000004e7805 */ /* 0x000fca0000008a00 */
[----:B------:R-:W-:-:S05]  /*0ea0*/  IMAD R78, R78, -0xa0, RZ ;  /* 0xffffff604e4e7824 */ /* 0x000fca00078e02ff */
[----:B--2---:R-:W-:-:S14]  /*0eb0*/  R2UR UR5, R78 ;  /* 0x000000004e0572ca */ /* 0x004fdc00000e0000 */
[----:B------:R-:W2:Y:S01]  /*0ec0*/  LDCU UR5, c[0x0][UR5+0x2b0] ;  /* 0x00005600050577ac */ /* 0x000ea20008000800 */
[----:B------:R-:W-:-:S05]  /*0ed0*/  CS2R.32 R78, SR_CgaSize ;  /* 0x00000000004e7805 */ /* 0x000fca0000008a00 */
[----:B------:R-:W-:-:S05]  /*0ee0*/  IMAD R78, R78, -0xa0, RZ ;  /* 0xffffff604e4e7824 */ /* 0x000fca00078e02ff */
[----:B------:R-:W-:-:S14]  /*0ef0*/  R2UR UR4, R78 ;  /* 0x000000004e0472ca */ /* 0x000fdc00000e0000 */
[----:B------:R-:W3:Y:S01]  /*0f00*/  LDCU UR4, c[0x0][UR4+0x2b4] ;  /* 0x00005680040477ac */ /* 0x000ee20008000800 */
[----:B------:R-:W4:Y:S01]  /*0f10*/  S2UR UR7, SR_CTAID.Y ;  /* 0x00000000000779c3 */ /* 0x000f220000002600 */
[----:B------:R-:W-:-:S05]  /*0f20*/  CS2R.32 R78, SR_CgaSize ;  /* 0x00000000004e7805 */ /* 0x000fca0000008a00 */
[----:B------:R-:W-:-:S05]  /*0f30*/  IMAD R78, R78, -0xa0, RZ ;  /* 0xffffff604e4e7824 */ /* 0x000fca00078e02ff */
[----:B------:R-:W-:-:S14]  /*0f40*/  R2UR UR8, R78 ;  /* 0x000000004e0872ca */ /* 0x000fdc00000e0000 */
[----:B------:R-:W3:Y:S01]  /*0f50*/  LDCU UR8, c[0x0][UR8+0x2a0] ;  /* 0x00005400080877ac */ /* 0x000ee20008000800 */
[----:B------:R-:W3:Y:S01]  /*0f60*/  LDCU UR21, c[0x0][0xb24] ;  /* 0x00016480ff1577ac */ /* 0x000ee20008000800 */
[----:B------:R-:W1:Y:S01]  /*0f70*/  S2UR UR36, SR_CTAID.Z ;  /* 0x00000000002479c3 */ /* 0x000e620000002700 */
[----:B------:R-:W-:-:S05]  /*0f80*/  CS2R.32 R78, SR_CgaSize ;  /* 0x00000000004e7805 */ /* 0x000fca0000008a00 */
[----:B------:R-:W-:-:S05]  /*0f90*/  IMAD R78, R78, -0xa0, RZ ;  /* 0xffffff604e4e7824 */ /* 0x000fca00078e02ff */
[----:B------:R-:W-:-:S14]  /*0fa0*/  R2UR UR63, R78 ;  /* 0x000000004e3f72ca */ /* 0x000fdc00000e0000 */
[----:B------:R-:W3:Y:S01]  /*0fb0*/  LDCU UR63, c[0x0][UR63+0x2a4] ;  /* 0x000054803f3f77ac */ /* 0x000ee20008000800 */
[----:B------:R-:W-:Y:S02]  /*0fc0*/  UISETP.GT.U32.AND UP0, UPT, UR33, 0xffff, UPT ;  /* 0x0000ffff2100788c */ /* 0x000fe4000bf04070 */
[----:B------:R-:W-:Y:S01]  /*0fd0*/  USHF.L.U32 UR27, UR46, 0xa, URZ ;  /* 0x0000000a2e1b7899 */ /* 0x000fe200080006ff */
[----:B-1----:R-:W-:Y:S01]  /*0fe0*/  I2FP.F32.U32 R3, UR20 ;  /* 0x0000001400037c45 */ /* 0x002fe20008201000 */
[----:B------:R-:W-:Y:S01]  /*0ff0*/  UMOV UR30, 0x5 ;  /* 0x00000005001e7882 */ /* 0x000fe20000000000 */
[----:B------:R-:W1:Y:S03]  /*1000*/  LDCU UR42, c[0x0][0xb24] ;  /* 0x00016480ff2a77ac */ /* 0x000e660008000800 */
[----:B--2---:R-:W-:Y:S01]  /*1010*/  FMUL R3, R3, UR5 ;  /* 0x0000000503037c20 */ /* 0x004fe20008400000 */
[----:B------:R-:W2:Y:S01]  /*1020*/  LDCU UR29, c[0x0][0xb30] ;  /* 0x00016600ff1d77ac */ /* 0x000ea20008000800 */
[----:B----4-:R-:W-:Y:S01]  /*1030*/  I2FP.F32.U32 R2, UR7 ;  /* 0x0000000700027c45 */ /* 0x010fe20008201000 */
[----:B------:R-:W-:-:S03]  /*1040*/  USHF.L.U32 UR45, UR20, 0x6, URZ ;  /* 0x00000006142d7899 */ /* 0x000fc600080006ff */
[----:B------:R-:W4:Y:S01]  /*1050*/  F2I.U32.TRUNC.NTZ R3, R3 ;  /* 0x0000000300037305 */ /* 0x000f22000020f000 */
[----:B------:R-:W-:Y:S01]  /*1060*/  USEL UR26, UR33, 0xffff, !UP0 ;  /* 0x0000ffff211a7887 */ /* 0x000fe2000c000000 */
[----:B---3--:R-:W-:Y:S01]  /*1070*/  FMUL R2, R2, UR4 ;  /* 0x0000000402027c20 */ /* 0x008fe20008400000 */
[----:B------:R-:W-:Y:S01]  /*1080*/  UISETP.GE.AND UP2, UPT, UR21, 0x1, UPT ;  /* 0x000000011500788c */ /* 0x000fe2000bf46270 */
[----:B------:R-:W-:-:S04]  /*1090*/  UMOV UR24, UR7 ;  /* 0x0000000700187c82 */ /* 0x000fc80008000000 */
[----:B------:R-:W3:Y:S01]  /*10a0*/  F2I.U32.TRUNC.NTZ R2, R2 ;  /* 0x0000000200027305 */ /* 0x000ee2000020f000 */
[----:B----4-:R-:W-:Y:S02]  /*10b0*/  R2UR UR4, R3 ;  /* 0x00000000030472ca */ /* 0x010fe400000e0000 */
[----:B------:R-:W-:Y:S02]  /*10c0*/  PRMT R3, RZ, 0x7610, R3 ;  /* 0x00007610ff037816 */ /* 0x000fe40000000003 */
[----:B---3--:R-:W-:Y:S02]  /*10d0*/  R2UR UR6, R2 ;  /* 0x00000000020672ca */ /* 0x008fe400000e0000 */
[----:B------:R-:W-:-:S07]  /*10e0*/  PRMT R2, RZ, 0x7610, R2 ;  /* 0x00007610ff027816 */ /* 0x000fce0000000002 */
[----:B------:R-:W-:-:S04]  /*10f0*/  UIADD3 UR5, UPT, UPT, -UR4, URZ, URZ ;  /* 0x000000ff04057290 */ /* 0x000fc8000fffe1ff */
[----:B------:R-:W-:Y:S02]  /*1100*/  UIMAD UR5, UR8, UR5, UR20 ;  /* 0x00000005080572a4 */ /* 0x000fe4000f8e0214 */
[----:B------:R-:W-:-:S04]  /*1110*/  UIADD3 UR4, UPT, UPT, -UR6, URZ, URZ ;  /* 0x000000ff06047290 */ /* 0x000fc8000fffe1ff */
[----:B------:R-:W-:Y:S01]  /*1120*/  IMAD.U32 R78, RZ, RZ, UR5 ;  /* 0x00000005ff4e7e24 */ /* 0x000fe2000f8e00ff */
[----:B------:R-:W-:Y:S01]  /*1130*/  UIMAD UR63, UR63, UR4, UR7 ;  /* 0x000000043f3f72a4 */ /* 0x000fe2000f8e0207 */
[----:B-12---:R-:W-:Y:S11]  /*1140*/  BRA.U UP4, `(.L_x_17) ;  /* 0x0000000104407547 */ /* 0x006ff6000b800000 */
[----:B------:R-:W-:-:S13]  /*1150*/  R2UR UR4, R78 ;  /* 0x000000004e0472ca */ /* 0x000fda00000e0000 */
[----:B------:R-:W-:Y:S02]  /*1160*/  UISETP.GT.U32.AND UP0, UPT, UR4, 0x1, UPT ;  /* 0x000000010400788c */ /* 0x000fe4000bf04070 */
[----:B------:R-:W-:Y:S02]  /*1170*/  ULOP3.LUT UR4, UR4, 0xfffffffe, URZ, 0xc0, !UPT ;  /* 0xfffffffe04047892 */ /* 0x000fe4000f8ec0ff */
[----:B------:R-:W-:Y:S02]  /*1180*/  UISETP.NE.AND UP1, UPT, UR63, URZ, UP0 ;  /* 0x000000ff3f00728c */ /* 0x000fe40008725270 */
[----:B------:R-:W-:Y:S02]  /*1190*/  UISETP.NE.AND UP0, UPT, UR63, 0x1, UP0 ;  /* 0x000000013f00788c */ /* 0x000fe40008705270 */
[----:B------:R-:W-:Y:S02]  /*11a0*/  USEL UR7, URZ, 0x1, UP1 ;  /* 0x00000001ff077887 */ /* 0x000fe40008800000 */
[----:B------:R-:W-:-:S02]  /*11b0*/  USEL UR6, URZ, 0x4, UP0 ;  /* 0x00000004ff067887 */ /* 0x000fc40008000000 */
[----:B------:R-:W-:Y:S02]  /*11c0*/  USEL UR5, URZ, 0x2, UP1 ;  /* 0x00000002ff057887 */ /* 0x000fe40008800000 */
[----:B------:R-:W-:Y:S02]  /*11d0*/  ULEA UR4, UR63, UR4, 0x1 ;  /* 0x000000043f047291 */ /* 0x000fe4000f8e08ff */
[----:B------:R-:W-:Y:S02]  /*11e0*/  USEL UR8, URZ, 0x8, UP0 ;  /* 0x00000008ff087887 */ /* 0x000fe40008000000 */
[----:B------:R-:W-:-:S03]  /*11f0*/  UIADD3 UR5, UPT, UPT, UR5, UR6, UR7 ;  /* 0x0000000605057290 */ /* 0x000fc6000fffe007 */
[----:B------:R-:W-:Y:S01]  /*1200*/  UMOV UR6, 0x3 ;  /* 0x0000000300067882 */ /* 0x000fe20000000000 */
[----:B------:R-:W-:Y:S02]  /*1210*/  UIADD3 UR5, UPT, UPT, UR5, UR8, URZ ;  /* 0x0000000805057290 */ /* 0x000fe4000fffe0ff */
[----:B------:R-:W-:-:S04]  /*1220*/  USHF.L.U32 UR4, UR6, UR4, URZ ;  /* 0x0000000406047299 */ /* 0x000fc800080006ff */
[----:B------:R-:W-:Y:S02]  /*1230*/  MOV R3, UR5 ;  /* 0x0000000500037c02 */ /* 0x000fe40008000f00 */
[----:B------:R-:W-:Y:S02]  /*1240*/  IMAD.U32 R2, RZ, RZ, UR4 ;  /* 0x00000004ff027e24 */ /* 0x000fe4000f8e00ff */
.L_x_17:
[----:B------:R-:W-:Y:S05]  /*1250*/  BRA.U !UP2, `(.L_x_18) ;  /* 0x000000010ad47547 */ /* 0x000fea000b800000 */
[----:B------:R-:W1:Y:S01]  /*1260*/  LDCU.128 UR12, c[0x0][0xb10] ;  /* 0x00016200ff0c77ac */ /* 0x000e620008000c00 */
[----:B------:R-:W2:Y:S01]  /*1270*/  LDCU UR6, c[0x0][0x370] ;  /* 0x00006e00ff0677ac */ /* 0x000ea20008000800 */
[----:B------:R-:W3:Y:S01]  /*1280*/  LDCU UR5, c[0x0][0x374] ;  /* 0x00006e80ff0577ac */ /* 0x000ee20008000800 */
[----:B------:R-:W4:Y:S01]  /*1290*/  LDCU UR28, c[0x0][0xb0c] ;  /* 0x00016180ff1c77ac */ /* 0x000f220008000800 */
[----:B------:R-:W4:Y:S01]  /*12a0*/  LDCU UR4, c[0x0][0xb20] ;  /* 0x00016400ff0477ac */ /* 0x000f220008000800 */
[----:B------:R-:W4:Y:S01]  /*12b0*/  LDCU.64 UR8, c[0x0][0xb28] ;  /* 0x00016500ff0877ac */ /* 0x000f220008000a00 */
[----:B-1----:R-:W-:Y:S02]  /*12c0*/  UISETP.NE.AND UP0, UPT, UR14, 0x1, UPT ;  /* 0x000000010e00788c */ /* 0x002fe4000bf05270 */
[----:B---3--:R-:W-:Y:S02]  /*12d0*/  UIMAD.WIDE.U32 UR10, UR5, UR15, URZ ;  /* 0x0000000f050a72a5 */ /* 0x008fe4000f8e00ff */
[----:B--2---:R-:W-:-:S02]  /*12e0*/  UIMAD.WIDE.U32 UR18, UR6, UR12, URZ ;  /* 0x0000000c061272a5 */ /* 0x004fc4000f8e00ff */
[----:B----4-:R-:W-:Y:S02]  /*12f0*/  UISETP.NE.AND UP1, UPT, UR28, 0x1, UPT ;  /* 0x000000011c00788c */ /* 0x010fe4000bf25270 */
[----:B------:R-:W-:Y:S01]  /*1300*/  UISETP.NE.AND UP2, UPT, UR21, 0x1, UPT ;  /* 0x000000011500788c */ /* 0x000fe2000bf45270 */
[----:B------:R-:W-:Y:S02]  /*1310*/  UMOV UR10, UR11 ;  /* 0x0000000b000a7c82 */ /* 0x000fe40008000000 */
[----:B------:R-:W-:Y:S01]  /*1320*/  UMOV UR18, UR19 ;  /* 0x0000001300127c82 */ /* 0x000fe20008000000 */
[----:B------:R-:W-:Y:S02]  /*1330*/  @UP0 USHF.R.U32.HI UR5, URZ, UR4, UR10 ;  /* 0x00000004ff050299 */ /* 0x000fe4000801160a */
[----:B------:R-:W-:Y:S02]  /*1340*/  UIMAD.WIDE.U32 UR22, UR24, UR15, URZ ;  /* 0x0000000f181672a5 */ /* 0x000fe4000f8e00ff */
[----:B------:R-:W-:-:S02]  /*1350*/  UIMAD.WIDE.U32 UR10, UR5, UR8, URZ ;  /* 0x00000008050a72a5 */ /* 0x000fc4000f8e00ff */
[----:B------:R-:W-:Y:S02]  /*1360*/  @UP1 USHF.R.U32.HI UR6, URZ, UR13, UR18 ;  /* 0x0000000dff061299 */ /* 0x000fe40008011612 */
[----:B------:R-:W-:Y:S02]  /*1370*/  UIMAD.WIDE.U32 UR16, UR20, UR12, URZ ;  /* 0x0000000c141072a5 */ /* 0x000fe4000f8e00ff */
[----:B------:R-:W-:Y:S01]  /*1380*/  UIMAD.WIDE.U32 UR18, UR6, UR8, URZ ;  /* 0x00000008061272a5 */ /* 0x000fe2000f8e00ff */
[----:B------:R-:W-:Y:S01]  /*1390*/  UMOV UR22, UR23 ;  /* 0x0000001700167c82 */ /* 0x000fe20008000000 */
[----:B------:R-:W-:Y:S01]  /*13a0*/  UMOV UR10, UR11 ;  /* 0x0000000b000a7c82 */ /* 0x000fe20008000000 */
[----:B------:R-:W-:Y:S02]  /*13b0*/  USHF.R.U32.HI UR22, URZ, UR4, UR22 ;  /* 0x00000004ff167299 */ /* 0x000fe40008011616 */
[----:B------:R-:W-:Y:S02]  /*13c0*/  @UP2 USHF.R.U32.HI UR5, URZ, UR9, UR10 ;  /* 0x00000009ff052299 */ /* 0x000fe4000801160a */
[----:B------:R-:W-:Y:S01]  /*13d0*/  UMOV UR7, UR19 ;  /* 0x0000001300077c82 */ /* 0x000fe20008000000 */
[----:B------:R-:W-:Y:S01]  /*13e0*/  UMOV UR16, UR17 ;  /* 0x0000001100107c82 */ /* 0x000fe20008000000 */
[----:B------:R-:W-:-:S02]  /*13f0*/  @UP2 USHF.R.U32.HI UR6, URZ, UR9, UR7 ;  /* 0x00000009ff062299 */ /* 0x000fc40008011607 */
[----:B------:R-:W-:Y:S02]  /*1400*/  USHF.R.U32.HI UR13, URZ, UR13, UR16 ;  /* 0x0000000dff0d7299 */ /* 0x000fe40008011610 */
[----:B------:R-:W-:Y:S02]  /*1410*/  USEL UR4, UR24, UR22, !UP0 ;  /* 0x0000001618047287 */ /* 0x000fe4000c000000 */
[----:B------:R-:W-:Y:S02]  /*1420*/  UIMAD UR7, UR5, UR21, URZ ;  /* 0x00000015050772a4 */ /* 0x000fe4000f8e02ff */
[----:B------:R-:W-:Y:S02]  /*1430*/  USEL UR5, UR20, UR13, !UP1 ;  /* 0x0000000d14057287 */ /* 0x000fe4000c800000 */
[----:B------:R-:W-:Y:S02]  /*1440*/  UIMAD UR12, UR6, UR21, URZ ;  /* 0x00000015060c72a4 */ /* 0x000fe4000f8e02ff */
[----:B------:R-:W-:-:S02]  /*1450*/  UISETP.GE.AND UP0, UPT, UR4, UR7, UPT ;  /* 0x000000070400728c */ /* 0x000fc4000bf06270 */
[----:B------:R-:W-:Y:S02]  /*1460*/  UIMAD.WIDE.U32 UR10, UR4, UR8, URZ ;  /* 0x00000008040a72a5 */ /* 0x000fe4000f8e00ff */
[----:B------:R-:W-:Y:S02]  /*1470*/  UISETP.GE.OR UP0, UPT, UR5, UR12, UP0 ;  /* 0x0000000c0500728c */ /* 0x000fe40008706670 */
[----:B------:R-:W-:Y:S02]  /*1480*/  UIMAD.WIDE.U32 UR12, UR5, UR8, URZ ;  /* 0x00000008050c72a5 */ /* 0x000fe4000f8e00ff */
[----:B------:R-:W-:Y:S01]  /*1490*/  UIADD3 UR10, UPT, UPT, -UR4, URZ, URZ ;  /* 0x000000ff040a7290 */ /* 0x000fe2000fffe1ff */
[----:B------:R-:W-:Y:S01]  /*14a0*/  UMOV UR8, UR11 ;  /* 0x0000000b00087c82 */ /* 0x000fe20008000000 */
[----:B------:R-:W-:Y:S02]  /*14b0*/  UIADD3 UR11, UPT, UPT, -UR5, URZ, URZ ;  /* 0x000000ff050b7290 */ /* 0x000fe4000fffe1ff */
[----:B------:R-:W-:-:S03]  /*14c0*/  USHF.R.U32.HI UR8, URZ, UR9, UR8 ;  /* 0x00000009ff087299 */ /* 0x000fc60008011608 */
[----:B------:R-:W-:Y:S01]  /*14d0*/  @!UP0 UMOV UR7, UR13 ;  /* 0x0000000d00078c82 */ /* 0x000fe20008000000 */
[----:B------:R-:W-:Y:S02]  /*14e0*/  UIMAD UR24, UR14, UR10, UR24 ;  /* 0x0000000a0e1872a4 */ /* 0x000fe4000f8e0218 */
[----:B------:R-:W-:Y:S02]  /*14f0*/  USEL UR8, UR4, UR8, !UP2 ;  /* 0x0000000804087287 */ /* 0x000fe4000d000000 */
[----:B------:R-:W-:Y:S02]  /*1500*/  @!UP0 USHF.R.U32.HI UR7, URZ, UR9, UR7 ;  /* 0x00000009ff078299 */ /* 0x000fe40008011607 */
[----:B------:R-:W-:Y:S02]  /*1510*/  UIADD3 UR9, UPT, UPT, -UR8, URZ, URZ ;  /* 0x000000ff08097290 */ /* 0x000fe4000fffe1ff */
[----:B------:R-:W-:Y:S02]  /*1520*/  @!UP0 USEL UR7, UR5, UR7, !UP2 ;  /* 0x0000000705078287 */ /* 0x000fe4000d000000 */
[----:B------:R-:W-:-:S02]  /*1530*/  UIMAD UR9, UR21, UR9, UR4 ;  /* 0x00000009150972a4 */ /* 0x000fc4000f8e0204 */
[----:B------:R-:W-:Y:S02]  /*1540*/  @!UP0 UIADD3 UR8, UPT, UPT, UR8, -UR7, URZ ;  /* 0x8000000708088290 */ /* 0x000fe4000fffe0ff */
[----:B------:R-:W-:Y:S02]  /*1550*/  @!UP0 UIMAD UR6, UR9, UR6, UR7 ;  /* 0x00000006090682a4 */ /* 0x000fe4000f8e0207 */
[----:B------:R-:W-:Y:S02]  /*1560*/  @!UP0 UIMAD UR4, UR8, UR21, UR5 ;  /* 0x00000015080482a4 */ /* 0x000fe4000f8e0205 */
[----:B------:R-:W-:Y:S02]  /*1570*/  UIMAD UR20, UR28, UR11, UR20 ;  /* 0x0000000b1c1472a4 */ /* 0x000fe4000f8e0214 */
[----:B------:R-:W-:Y:S01]  /*1580*/  UIMAD UR24, UR4, UR14, UR24 ;  /* 0x0000000e041872a4 */ /* 0x000fe2000f8e0218 */
[----:B------:R-:W-:Y:S02]  /*1590*/  @!UP0 UMOV UR5, UR6 ;  /* 0x0000000600058c82 */ /* 0x000fe40008000000 */
[----:B------:R-:W-:-:S12]  /*15a0*/  UIMAD UR20, UR5, UR28, UR20 ;  /* 0x0000001c051472a4 */ /* 0x000fd8000f8e0214 */
.L_x_18:
[----:B------:R-:W-:Y:S02]  /*15b0*/  UISETP.NE.AND UP1, UPT, UR29, 0x1, UPT ;  /* 0x000000011d00788c */ /* 0x000fe4000bf25270 */
[----:B------:R-:W-:Y:S02]  /*15c0*/  ULOP3.LUT UR21, UR26, 0xffff, URZ, 0xc0, !UPT ;  /* 0x0000ffff1a157892 */ /* 0x000fe4000f8ec0ff */
[----:B------:R-:W-:Y:S02]  /*15d0*/  UISETP.NE.AND UP0, UPT, UR25, 0x2, UPT ;  /* 0x000000021900788c */ /* 0x000fe4000bf05270 */
[----:B------:R-:W-:Y:S02]  /*15e0*/  ULOP3.LUT UR22, UR27, 0x800, URZ, 0xc0, !UPT ;  /* 0x000008001b167892 */ /* 0x000fe4000f8ec0ff */
[----:B------:R-:W-:Y:S02]  /*15f0*/  ULOP3.LUT UR45, UR45, 0x40, URZ, 0xc0, !UPT ;  /* 0x000000402d2d7892 */ /* 0x000fe4000f8ec0ff */
[----:B------:R-:W-:Y:S01]  /*1600*/  USHF.L.U32 UR21, UR30, UR21, URZ ;  /* 0x000000151e157299 */ /* 0x000fe200080006ff */
[----:B------:R-:W-:Y:S11]  /*1610*/  BRA.U UP1, `(.L_x_19) ;  /* 0x0000000101447547 */ /* 0x000ff6000b800000 */
[----:B------:R-:W1:Y:S01]  /*1620*/  LDCU.128 UR8, c[0x0][0xb10] ;  /* 0x00016200ff0877ac */ /* 0x000e620008000c00 */
[----:B------:R-:W2:Y:S01]  /*1630*/  LDCU UR12, c[0x0][0xb0c] ;  /* 0x00016180ff0c77ac */ /* 0x000ea20008000800 */
[----:B------:R-:W3:Y:S01]  /*1640*/  LDCU UR13, c[0x0][0xb20] ;  /* 0x00016400ff0d77ac */ /* 0x000ee20008000800 */
[----:B-1----:R-:W-:Y:S02]  /*1650*/  UIMAD.WIDE.U32 UR6, UR20, UR8, URZ ;  /* 0x00000008140672a5 */ /* 0x002fe4000f8e00ff */
[----:B------:R-:W-:Y:S02]  /*1660*/  UIMAD.WIDE.U32 UR4, UR24, UR11, URZ ;  /* 0x0000000b180472a5 */ /* 0x000fe4000f8e00ff */
[----:B--2---:R-:W-:Y:S02]  /*1670*/  UISETP.NE.AND UP2, UPT, UR12, 0x1, UPT ;  /* 0x000000010c00788c */ /* 0x004fe4000bf45270 */
[----:B------:R-:W-:Y:S01]  /*1680*/  UISETP.NE.AND UP1, UPT, UR10, 0x1, UPT ;  /* 0x000000010a00788c */ /* 0x000fe2000bf25270 */
[----:B------:R-:W-:-:S02]  /*1690*/  UMOV UR6, UR7 ;  /* 0x0000000700067c82 */ /* 0x000fc40008000000 */
[----:B------:R-:W-:Y:S01]  /*16a0*/  UMOV UR4, UR5 ;  /* 0x0000000500047c82 */ /* 0x000fe20008000000 */
[----:B------:R-:W-:Y:S02]  /*16b0*/  USHF.R.U32.HI UR6, URZ, UR9, UR6 ;  /* 0x00000009ff067299 */ /* 0x000fe40008011606 */
[----:B---3--:R-:W-:Y:S02]  /*16c0*/  USHF.R.U32.HI UR4, URZ, UR13, UR4 ;  /* 0x0000000dff047299 */ /* 0x008fe40008011604 */
[----:B------:R-:W-:Y:S02]  /*16d0*/  USEL UR5, UR20, UR6, !UP2 ;  /* 0x0000000614057287 */ /* 0x000fe4000d000000 */
[----:B------:R-:W-:-:S04]  /*16e0*/  USEL UR4, UR24, UR4, !UP1 ;  /* 0x0000000418047287 */ /* 0x000fc8000c800000 */
[----:B------:R-:W-:Y:S02]  /*16f0*/  UIADD3 UR6, UPT, UPT, UR5, -UR4, URZ ;  /* 0x8000000405067290 */ /* 0x000fe4000fffe0ff */
[----:B------:R-:W-:Y:S02]  /*1700*/  UIADD3 UR4, UPT, UPT, -UR5, UR4, URZ ;  /* 0x0000000405047290 */ /* 0x000fe4000fffe1ff */
[----:B------:R-:W-:Y:S02]  /*1710*/  UIMAD UR24, UR6, UR10, UR24 ;  /* 0x0000000a061872a4 */ /* 0x000fe4000f8e0218 */
[----:B------:R-:W-:-:S12]  /*1720*/  UIMAD UR20, UR4, UR12, UR20 ;  /* 0x0000000c041472a4 */ /* 0x000fd8000f8e0214 */
.L_x_19:
[----:B------:R-:W-:Y:S05]  /*1730*/  BRA.U !UP5, `(.L_x_20) ;  /* 0x000000010d0c7547 */ /* 0x000fea000b800000 */
[----:B------:R-:W-:Y:S01]  /*1740*/  UCGABAR_WAIT ;  /* 0x0000000000007dc7 */ /* 0x000fe20008000000 */
[----:B------:R-:W-:Y:S01]  /*1750*/  CCTL.IVALL ;  /* 0x00000000ff00798f */ /* 0x000fe20002000000 */
[----:B------:R-:W-:Y:S05]  /*1760*/  BRA `(.L_x_21) ;  /* 0x0000000000047947 */ /* 0x000fea0003800000 */
.L_x_20:
[----:B------:R-:W-:Y:S06]  /*1770*/  BAR.SYNC.DEFER_BLOCKING 0x0 ;  /* 0x0000000000007b1d */ /* 0x000fec0000010000 */
.L_x_21:
[----:B------:R-:W-:Y:S05]  /*1780*/  BRA.U UP0, `(.L_x_22) ;  /* 0x0000001500007547 */ /* 0x000fea000b800000 */
[----:B------:R-:W1:Y:S01]  /*1790*/  LDCU UR6, c[0x0][0x38c] ;  /* 0x00007180ff0677ac */ /* 0x000e620008000800 */
[----:B------:R-:W-:Y:S01]  /*17a0*/  PLOP3.LUT P1, PT, PT, PT, UP3, 0x80, 0x8 ;  /* 0x000000000008781c */ /* 0x000fe20003f2f038 */
[----:B------:R-:W-:Y:S01]  /*17b0*/  IMAD.MOV.U32 R12, RZ, RZ, 0x1 ;  /* 0x00000001ff0c7424 */ /* 0x000fe200078e00ff */
[----:B------:R-:W-:Y:S02]  /*17c0*/  ISETP.NE.AND P2, PT, R0, RZ, P3 ;  /* 0x000000ff0000720c */ /* 0x000fe40001f45270 */
[----:B------:R-:W-:Y:S02]  /*17d0*/  CS2R R10, SRZ ;  /* 0x00000000000a7805 */ /* 0x000fe4000001ff00 */
[----:B------:R-:W-:Y:S01]  /*17e0*/  PLOP3.LUT P1, PT, P1, PT, PT, 0x8, 0x80 ;  /* 0x000000000080781c */ /* 0x000fe20000f2e170 */
[----:B------:R-:W-:Y:S01]  /*17f0*/  IMAD.MOV.U32 R9, RZ, RZ, RZ ;  /* 0x000000ffff097224 */ /* 0x000fe200078e00ff */
[----:B------:R-:W2:Y:S01]  /*1800*/  LDCU UR38, c[0x0][0x370] ;  /* 0x00006e00ff2677ac */ /* 0x000ea20008000800 */
[----:B------:R-:W-:Y:S01]  /*1810*/  IMAD.MOV.U32 R8, RZ, RZ, 0x1 ;  /* 0x00000001ff087424 */ /* 0x000fe200078e00ff */
[----:B------:R-:W3:Y:S01]  /*1820*/  LDCU.64 UR26, c[0x0][0x348] ;  /* 0x00006900ff1a77ac */ /* 0x000ee20008000a00 */
[----:B------:R-:W-:Y:S01]  /*1830*/  ULEA.HI UR43, UR22, UR45, URZ, 0x1a ;  /* 0x0000002d162b7291 */ /* 0x000fe2000f8fd0ff */
[----:B------:R-:W4:Y:S01]  /*1840*/  LDCU UR37, c[0x0][0x374] ;  /* 0x00006e80ff2577ac */ /* 0x000f220008000800 */
[----:B-1----:R-:W-:-:S02]  /*1850*/  UIADD3 UR5, UPT, UPT, UR6, 0x3f, URZ ;  /* 0x0000003f06057890 */ /* 0x002fc4000fffe0ff */
[----:B------:R-:W-:Y:S02]  /*1860*/  UIADD3 UR47, UPT, UPT, UR6, 0x7e, URZ ;  /* 0x0000007e062f7890 */ /* 0x000fe4000fffe0ff */
[----:B------:R-:W-:Y:S01]  /*1870*/  USHF.R.S32.HI UR4, URZ, 0x1f, UR5 ;  /* 0x0000001fff047899 */ /* 0x000fe20008011405 */
[----:B------:R-:W-:-:S03]  /*1880*/  UMOV UR7, URZ ;  /* 0x000000ff00077c82 */ /* 0x000fc60008000000 */
[----:B------:R-:W-:Y:S02]  /*1890*/  ULEA.HI UR4, UR4, UR5, URZ, 0x6 ;  /* 0x0000000504047291 */ /* 0x000fe4000f8f30ff */
[----:B------:R-:W-:Y:S02]  /*18a0*/  UIADD3 UR5, UPT, UPT, UR6, -0x1, URZ ;  /* 0xffffffff06057890 */ /* 0x000fe4000fffe0ff */
[----:B------:R-:W-:Y:S02]  /*18b0*/  USHF.R.S32.HI UR40, URZ, 0x6, UR4 ;  /* 0x00000006ff287899 */ /* 0x000fe40008011404 */
[----:B------:R-:W-:Y:S02]  /*18c0*/  UISETP.GE.U32.AND UP1, UPT, UR5, -0x7f, UPT ;  /* 0xffffff810500788c */ /* 0x000fe4000bf26070 */
[----:B------:R-:W-:-:S04]  /*18d0*/  UISETP.LT.U32.AND UP0, UPT, UR40, 0x5, UPT ;  /* 0x000000052800788c */ /* 0x000fc8000bf01070 */
[----:B------:R-:W-:Y:S02]  /*18e0*/  USEL UR39, UR40, 0x5, UP0 ;  /* 0x0000000528277887 */ /* 0x000fe40008000000 */
[----:B------:R-:W-:Y:S02]  /*18f0*/  UISETP.NE.AND UP0, UPT, UR25, URZ, UPT ;  /* 0x000000ff1900728c */ /* 0x000fe4000bf05270 */
[----:B------:R-:W-:Y:S02]  /*1900*/  UIADD3 UR4, UPT, UPT, UR39, -0x1, URZ ;  /* 0xffffffff27047890 */ /* 0x000fe4000fffe0ff */
[----:B------:R-:W-:Y:S02]  /*1910*/  @UP1 UIADD3 UR4, UPT, UPT, UR39, URZ, URZ ;  /* 0x000000ff27041290 */ /* 0x000fe4000fffe0ff */
[----:B------:R-:W-:Y:S02]  /*1920*/  USEL UR23, UR41, 0x2, UP0 ;  /* 0x0000000229177887 */ /* 0x000fe40008000000 */
[----:B------:R-:W-:-:S02]  /*1930*/  UIADD3 UR44, UPT, UPT, UR40, -UR39, URZ ;  /* 0x80000027282c7290 */ /* 0x000fc4000fffe0ff */
[----:B------:R-:W-:Y:S02]  /*1940*/  UIADD3 UR25, UPT, UPT, UR4, 0x1, URZ ;  /* 0x0000000104197890 */ /* 0x000fe4000fffe0ff */
[----:B--234-:R-:W-:-:S12]  /*1950*/  UIADD3 UR41, UPT, UPT, -UR4, URZ, URZ ;  /* 0x000000ff04297290 */ /* 0x01cfd8000fffe1ff */
.L_x_42:
[----:B------:R-:W-:Y:S01]  /*1960*/  UISETP.NE.AND UP0, UPT, UR46, URZ, UPT ;  /* 0x000000ff2e00728c */ /* 0x000fe2000bf05270 */
[----:B------:R-:W1:Y:S08]  /*1970*/  S2UR UR46, SR_CgaCtaId ;  /* 0x00000000002e79c3 */ /* 0x000e700000008800 */
[----:B------:R-:W-:Y:S05]  /*1980*/  BRA.U UP0, `(.L_x_23) ;  /* 0x0000000100347547 */ /* 0x000fea000b800000 */
[----:B------:R-:W2:Y:S01]  /*1990*/  S2R R0, SR_CgaCtaId ;  /* 0x0000000000007919 */ /* 0x000ea20000008800 */
[----:B------:R-:W-:-:S04]  /*19a0*/  MOV R2, 0x400 ;  /* 0x0000040000027802 */ /* 0x000fc80000000f00 */
[----:B--2---:R-:W-:Y:S02]  /*19b0*/  LEA R0, R0, R2, 0x18 ;  /* 0x0000000200007211 */ /* 0x004fe400078ec0ff */
[----:B------:R-:W-:-:S03]  /*19c0*/  SHF.L.U32 R2, R8, 0x1f, RZ ;  /* 0x0000001f08027819 */ /* 0x000fc600000006ff */
[----:B------:R-:W-:-:S04]  /*19d0*/  IMAD R0, R9, 0x8, R0 ;  /* 0x0000000809007824 */ /* 0x000fc800078e0200 */
[----:B------:R-:W2:Y:S02]  /*19e0*/  SYNCS.PHASECHK.TRANS64.TRYWAIT P0, [R0+URZ+0xf0], R2 ;  /* 0x0000f002000075a7 */ /* 0x000ea400080011ff */
[----:B--2---:R-:W-:Y:S05]  /*19f0*/  @!P0 BRA `(.L_x_24) ;  /* 0x0000006400608947 */ /* 0x004fea0003800000 */
.L_x_124:
[----:B------:R-:W-:Y:S01]  /*1a00*/  VIADD R9, R9, 0x1 ;  /* 0x0000000109097836 */ /* 0x000fe20000000000 */
[----:B------:R2:W-:Y:S04]  /*1a10*/  SYNCS.ARRIVE.TRANS64.A1T0 RZ, [R0+URZ+0xe0], RZ ;  /* 0x0000e0ff00ff79a7 */ /* 0x0005e800081000ff */
[----:B------:R-:W-:-:S04]  /*1a20*/  ISETP.NE.AND P0, PT, R9, 0x2, PT ;  /* 0x000000020900780c */ /* 0x000fc80003f05270 */
[----:B------:R-:W-:Y:S02]  /*1a30*/  SEL R9, R9, RZ, P0 ;  /* 0x000000ff09097207 */ /* 0x000fe40000000000 */
[----:B--2---:R-:W-:-:S04]  /*1a40*/  SEL R0, RZ, 0x1, P0 ;  /* 0x00000001ff007807 */ /* 0x004fc80000000000 */
[----:B------:R-:W-:-:S07]  /*1a50*/  LOP3.LUT R8, R8, R0, RZ, 0x3c, !PT ;  /* 0x0000000008087212 */ /* 0x000fce00078e3cff */
.L_x_23:
[----:B------:R-:W-:Y:S01]  /*1a60*/  UMOV UR6, 0x400 ;  /* 0x0000040000067882 */ /* 0x000fe20000000000 */
[----:B------:R-:W-:Y:S01]  /*1a70*/  SHF.L.U32 R0, R12, 0x1f, RZ ;  /* 0x0000001f0c007819 */ /* 0x000fe200000006ff */
[----:B-1----:R-:W-:Y:S02]  /*1a80*/  ULEA UR6, UR46, UR6, 0x18 ;  /* 0x000000062e067291 */ /* 0x002fe4000f8ec0ff */
[----:B------:R-:W-:Y:S02]  /*1a90*/  UISETP.GE.U32.AND UP0, UPT, UR47, 0x7f, UPT ;  /* 0x0000007f2f00788c */ /* 0x000fe4000bf06070 */
[----:B------:R-:W-:Y:S02]  /*1aa0*/  ULEA UR4, UR7, UR6, 0x3 ;  /* 0x0000000607047291 */ /* 0x000fe4000f8e18ff */
[----:B------:R-:W-:Y:S01]  /*1ab0*/  ULEA UR11, UR24, UR45, 0x7 ;  /* 0x0000002d180b7291 */ /* 0x000fe2000f8e38ff */
[----:B------:R-:W-:-:S06]  /*1ac0*/  UMOV UR13, URZ ;  /* 0x000000ff000d7c82 */ /* 0x000fcc0008000000 */
[----:B------:R1:W2:Y:S01]  /*1ad0*/  SYNCS.PHASECHK.TRANS64.TRYWAIT P0, [UR4+0x28], R0 ;  /* 0x00002800ff0075a7 */ /* 0x0002a20008001104 */
[----:B------:R-:W-:-:S04]  /*1ae0*/  ULEA.HI UR4, UR20, UR20, URZ, 0x1 ;  /* 0x0000001414047291 */ /* 0x000fc8000f8f08ff */
[----:B------:R-:W-:-:S04]  /*1af0*/  USHF.L.U32 UR4, UR4, 0x6, URZ ;  /* 0x0000000604047899 */ /* 0x000fc800080006ff */
[----:B------:R-:W-:-:S04]  /*1b00*/  ULOP3.LUT UR35, UR4, 0xffffff80, URZ, 0xc0, !UPT ;  /* 0xffffff8004237892 */ /* 0x000fc8000f8ec0ff */
[----:B------:R-:W-:Y:S01]  /*1b10*/  UIADD3 UR35, UPT, UPT, UR43, UR35, URZ ;  /* 0x000000232b237290 */ /* 0x000fe2000fffe0ff */
[----:B------:R-:W-:Y:S11]  /*1b20*/  BRA.U !UP0, `(.L_x_25) ;  /* 0x0000000108c47547 */ /* 0x000ff6000b800000 */
[----:B------:R-:W-:Y:S01]  /*1b30*/  UMOV UR16, UR41 ;  /* 0x0000002900107c82 */ /* 0x000fe20008000000 */
[----:B------:R-:W-:Y:S01]  /*1b40*/  UMOV UR4, UR7 ;  /* 0x0000000700047c82 */ /* 0x000fe20008000000 */
[----:B------:R-:W-:-:S05]  /*1b50*/  UMOV UR34, URZ ;  /* 0x000000ff00227c82 */ /* 0x000fca0008000000 */
.L_x_31:
[----:B------:R-:W-:Y:S01]  /*1b60*/  ULEA UR33, UR4, UR6, 0x3 ;  /* 0x0000000604217291 */ /* 0x000fe2000f8e18ff */
[----:B------:R-:W-:Y:S01]  /*1b70*/  @P3 MOV R2, 0x4000 ;  /* 0x0000400000023802 */ /* 0x000fe20000000f00 */
[----:B--234-:R-:W-:Y:S10]  /*1b80*/  @P0 BRA `(.L_x_26) ;  /* 0x00000000000c0947 */ /* 0x01cff40003800000 */
[----:B------:R-:W-:-:S04]  /*1b90*/  SHF.L.U32 R3, R12, 0x1f, RZ ;  /* 0x0000001f0c037819 */ /* 0x000fc800000006ff */
[----:B------:R-:W2:Y:S02]  /*1ba0*/  SYNCS.PHASECHK.TRANS64.TRYWAIT P0, [UR33+0x28], R3 ;  /* 0x00002803ff0075a7 */ /* 0x000ea40008001121 */
[----:B--2---:R-:W-:Y:S05]  /*1bb0*/  @!P0 BRA `(.L_x_27) ;  /* 0x0000006400048947 */ /* 0x004fea0003800000 */
.L_x_26:
[----:B------:R2:W-:Y:S01]  /*1bc0*/  @P3 SYNCS.ARRIVE.TRANS64 RZ, [UR33], R2 ;  /* 0x00000002ffff39a7 */ /* 0x0005e20008000021 */
[----:B------:R-:W-:Y:S02]  /*1bd0*/  ULOP3.LUT UR5, UR23, 0x2, URZ, 0xfc, !UPT ;  /* 0x0000000217057892 */ /* 0x000fe4000f8efcff */
[----:B------:R-:W-:Y:S02]  /*1be0*/  UIADD3 UR16, UPT, UPT, UR16, 0x1, URZ ;  /* 0x0000000110107890 */ /* 0x000fe4000fffe0ff */
[----:B------:R-:W-:Y:S02]  /*1bf0*/  UISETP.NE.AND UP0, UPT, UR5, 0x2, UPT ;  /* 0x000000020500788c */ /* 0x000fe4000bf05270 */
[----:B------:R-:W-:-:S07]  /*1c00*/  UISETP.NE.AND UP2, UPT, UR16, 0x1, UPT ;  /* 0x000000011000788c */ /* 0x000fce000bf45270 */
[----:B------:R-:W-:Y:S05]  /*1c10*/  BRA.U UP0, `(.L_x_28) ;  /* 0x0000000100047547 */ /* 0x000fea000b800000 */
[----:B------:R-:W-:Y:S05]  /*1c20*/  BPT.TRAP 0x1 ;  /* 0x000000040000795c */ /* 0x000fea0000300000 */
.L_x_28:
[----:B------:R-:W-:Y:S04]  /*1c30*/  BSSY.RECONVERGENT B0, `(.L_x_29) ;  /* 0x0000003000007945 */ /* 0x000fe80003800200 */
[----:B------:R-:W-:Y:S05]  /*1c40*/  @!P2 BRA `(.L_x_30) ;  /* 0x000000000004a947 */ /* 0x000fea0003800000 */
[----:B------:R-:W-:Y:S05]  /*1c50*/  BPT.TRAP 0x1 ;  /* 0x000000040000795c */ /* 0x000fea0000300000 */
.L_x_30:
[----:B------:R-:W-:Y:S05]  /*1c60*/  BSYNC.RECONVERGENT B0 ;  /* 0x0000000000007941 */ /* 0x000fea0003800200 */
.L_x_29:
[----:B------:R-:W-:Y:S02]  /*1c70*/  UIADD3 UR5, UPT, UPT, UR4, 0x1, URZ ;  /* 0x0000000104057890 */ /* 0x000fe4000fffe0ff */
[----:B------:R-:W-:Y:S02]  /*1c80*/  UIADD3 UR14, UP1, UPT, UR26, 0x80, URZ ;  /* 0x000000801a0e7890 */ /* 0x000fe4000ff3e0ff */
[----:B------:R-:W-:Y:S02]  /*1c90*/  UISETP.NE.AND UP0, UPT, UR5, 0x5, UPT ;  /* 0x000000050500788c */ /* 0x000fe4000bf05270 */
[----:B------:R-:W-:Y:S02]  /*1ca0*/  ULOP3.LUT UR33, UR33, 0xfefffff8, URZ, 0xc0, !UPT ;  /* 0xfefffff821217892 */ /* 0x000fe4000f8ec0ff */
[----:B------:R-:W-:Y:S02]  /*1cb0*/  USEL UR8, URZ, 0x1, UP0 ;  /* 0x00000001ff087887 */ /* 0x000fe40008000000 */
[----:B------:R-:W-:-:S02]  /*1cc0*/  USEL UR7, UR5, URZ, UP0 ;  /* 0x000000ff05077287 */ /* 0x000fc40008000000 */
[----:B------:R-:W-:Y:S02]  /*1cd0*/  UIADD3.X UR15, UPT, UPT, URZ, UR27, URZ, UP1, !UPT ;  /* 0x0000001bff0f7290 */ /* 0x000fe40008ffe4ff */
[----:B------:R-:W-:Y:S01]  /*1ce0*/  ULEA UR5, UR7, UR6, 0x3 ;  /* 0x0000000607057291 */ /* 0x000fe2000f8e18ff */
[----:B------:R-:W-:Y:S01]  /*1cf0*/  LOP3.LUT R12, R12, UR8, RZ, 0x3c, !PT ;  /* 0x000000080c0c7c12 */ /* 0x000fe2000f8e3cff */
[----:B------:R-:W-:Y:S02]  /*1d00*/  USHF.L.U32 UR8, UR4, 0xc, URZ ;  /* 0x0000000c04087899 */ /* 0x000fe400080006ff */
[----:B------:R-:W-:Y:S01]  /*1d10*/  UIADD3 UR4, UP0, UPT, UR26, 0x180, URZ ;  /* 0x000001801a047890 */ /* 0x000fe2000ff1e0ff */
[----:B-1----:R-:W-:Y:S01]  /*1d20*/  SHF.L.U32 R0, R12, 0x1f, RZ ;  /* 0x0000001f0c007819 */ /* 0x002fe200000006ff */
[----:B------:R-:W-:Y:S02]  /*1d30*/  ULOP3.LUT UR32, UR8, UR22, URZ, 0xfc, !UPT ;  /* 0x0000001608207292 */ /* 0x000fe4000f8efcff */
[----:B------:R-:W-:Y:S01]  /*1d40*/  UPRMT UR13, URZ, 0x5410, UR21 ;  /* 0x00005410ff0d7896 */ /* 0x000fe20008000015 */
[----:B------:R3:W4:Y:S01]  /*1d50*/  SYNCS.PHASECHK.TRANS64.TRYWAIT P0, [UR5+0x28], R0 ;  /* 0x00002800ff0075a7 */ /* 0x0007220008001105 */
[----:B------:R-:W-:-:S02]  /*1d60*/  UIADD3 UR32, UPT, UPT, UR6, 0x4300, UR32 ;  /* 0x0000430006207890 */ /* 0x000fc4000fffe020 */
[----:B------:R-:W-:Y:S02]  /*1d70*/  UIADD3 UR8, UPT, UPT, UR6, 0x9300, UR8 ;  /* 0x0000930006087890 */ /* 0x000fe4000fffe008 */
[----:B------:R-:W-:Y:S01]  /*1d80*/  UIADD3.X UR5, UPT, UPT, URZ, UR27, URZ, UP0, !UPT ;  /* 0x0000001bff057290 */ /* 0x000fe200087fe4ff */
[----:B------:R-:W-:Y:S01]  /*1d90*/  UMOV UR18, 0x0 ;  /* 0x0000000000127882 */ /* 0x000fe20000000000 */
[----:B------:R-:W-:Y:S01]  /*1da0*/  UMOV UR19, 0x10000000 ;  /* 0x1000000000137882 */ /* 0x000fe20000000000 */
[----:B------:R-:W-:Y:S01]  /*1db0*/  UMOV UR10, UR34 ;  /* 0x00000022000a7c82 */ /* 0x000fe20008000000 */
[----:B------:R-:W-:Y:S01]  /*1dc0*/  UMOV UR12, UR36 ;  /* 0x00000024000c7c82 */ /* 0x000fe20008000000 */
[----:B------:R-:W-:Y:S01]  /*1dd0*/  UMOV UR9, UR33 ;  /* 0x0000002100097c82 */ /* 0x000fe20008000000 */
[----:B------:R1:W-:Y:S03]  /*1de0*/  UTMALDG.3D.MULTICAST.2CTA [UR32], [UR14], UR13, desc[UR18] ;  /* 0x000012200e0073b4 */ /* 0x0003e6000821180d */
[----:B------:R2:W-:Y:S01]  /*1df0*/  UTMALDG.3D.2CTA [UR8], [UR4], desc[UR18] ;  /* 0x00001208040075b4 */ /* 0x0005e20008211000 */
[----:B-1----:R-:W-:Y:S01]  /*1e00*/  UIADD3 UR34, UPT, UPT, UR34, 0x40, URZ ;  /* 0x0000004022227890 */ /* 0x002fe2000fffe0ff */
[----:B------:R-:W-:Y:S01]  /*1e10*/  UMOV UR13, UR25 ;  /* 0x00000019000d7c82 */ /* 0x000fe20008000000 */
[----:B--2---:R-:W-:Y:S01]  /*1e20*/  UMOV UR4, UR7 ;  /* 0x0000000700047c82 */ /* 0x004fe20008000000 */
[----:B------:R-:W-:Y:S09]  /*1e30*/  BRA.U UP2, `(.L_x_31) ;  /* 0xfffffffd02487547 */ /* 0x000ff2000b83ffff */
.L_x_25:
[----:B------:R-:W-:Y:S01]  /*1e40*/  ULEA UR4, UR7, UR6, 0x3 ;  /* 0x0000000607047291 */ /* 0x000fe2000f8e18ff */
[----:B-1-3--:R-:W-:Y:S01]  /*1e50*/  SHF.L.U32 R0, R12, 0x1f, RZ ;  /* 0x0000001f0c007819 */ /* 0x00afe200000006ff */
[----:B------:R-:W-:Y:S01]  /*1e60*/  @!P1 SYNCS.ARRIVE.TRANS64.A1T0 RZ, [UR6+0x78], RZ ;  /* 0x000078ffffff99a7 */ /* 0x000fe20008100006 */
[----:B------:R-:W-:-:S06]  /*1e70*/  UISETP.GT.AND UP0, UPT, UR40, UR39, UPT ;  /* 0x000000272800728c */ /* 0x000fcc000bf04270 */
[----:B--2-4-:R1:W2:Y:S03]  /*1e80*/  SYNCS.PHASECHK.TRANS64.TRYWAIT P0, [UR4+0x28], R0 ;  /* 0x00002800ff0075a7 */ /* 0x0142a60008001104 */
[----:B------:R-:W-:Y:S05]  /*1e90*/  BRA.U !UP0, `(.L_x_32) ;  /* 0x0000000108c47547 */ /* 0x000fea000b800000 */
[----:B------:R-:W-:Y:S01]  /*1ea0*/  UIADD3 UR24, UPT, UPT, UR44, UR13, URZ ;  /* 0x0000000d2c187290 */ /* 0x000fe2000fffe0ff */
[----:B------:R-:W-:-:S11]  /*1eb0*/  UMOV UR4, UR7 ;  /* 0x0000000700047c82 */ /* 0x000fd60008000000 */
.L_x_38:
[----:B------:R-:W-:Y:S01]  /*1ec0*/  ULEA UR17, UR4, UR6, 0x3 ;  /* 0x0000000604117291 */ /* 0x000fe2000f8e18ff */
[----:B--2---:R-:W-:Y:S01]  /*1ed0*/  @P3 MOV R2, 0x4000 ;  /* 0x0000400000023802 */ /* 0x004fe20000000f00 */
[----:B--2-4-:R-:W-:Y:S10]  /*1ee0*/  @P0 BRA `(.L_x_33) ;  /* 0x00000000000c0947 */ /* 0x014ff40003800000 */
[----:B------:R-:W-:-:S04]  /*1ef0*/  SHF.L.U32 R3, R12, 0x1f, RZ ;  /* 0x0000001f0c037819 */ /* 0x000fc800000006ff */
[----:B------:R-:W2:Y:S02]  /*1f00*/  SYNCS.PHASECHK.TRANS64.TRYWAIT P0, [UR17+0x28], R3 ;  /* 0x00002803ff0075a7 */ /* 0x000ea40008001111 */
[----:B--2---:R-:W-:Y:S05]  /*1f10*/  @!P0 BRA `(.L_x_34) ;  /* 0x0000006000448947 */ /* 0x004fea0003800000 */
.L_x_33:
[----:B------:R2:W-:Y:S01]  /*1f20*/  @P3 SYNCS.ARRIVE.TRANS64 RZ, [UR17], R2 ;  /* 0x00000002ffff39a7 */ /* 0x0005e20008000011 */
[----:B------:R-:W-:-:S04]  /*1f30*/  ULOP3.LUT UR5, UR23, 0x2, URZ, 0xfc, !UPT ;  /* 0x0000000217057892 */ /* 0x000fc8000f8efcff */
[----:B------:R-:W-:-:S09]  /*1f40*/  UISETP.NE.AND UP0, UPT, UR5, 0x2, UPT ;  /* 0x000000020500788c */ /* 0x000fd2000bf05270 */
[----:B------:R-:W-:Y:S05]  /*1f50*/  BRA.U UP0, `(.L_x_35) ;  /* 0x0000000100047547 */ /* 0x000fea000b800000 */
[----:B------:R-:W-:Y:S05]  /*1f60*/  BPT.TRAP 0x1 ;  /* 0x000000040000795c */ /* 0x000fea0000300000 */
.L_x_35:
[----:B------:R-:W-:Y:S04]  /*1f70*/  BSSY.RECONVERGENT B0, `(.L_x_36) ;  /* 0x0000003000007945 */ /* 0x000fe80003800200 */
[----:B------:R-:W-:Y:S05]  /*1f80*/  @!P2 BRA `(.L_x_37) ;  /* 0x000000000004a947 */ /* 0x000fea0003800000 */
[----:B------:R-:W-:Y:S05]  /*1f90*/  BPT.TRAP 0x1 ;  /* 0x000000040000795c */ /* 0x000fea0000300000 */
.L_x_37:
[----:B------:R-:W-:Y:S05]  /*1fa0*/  BSYNC.RECONVERGENT B0 ;  /* 0x0000000000007941 */ /* 0x000fea0003800200 */
.L_x_36:
[----:B------:R-:W-:Y:S02]  /*1fb0*/  UIADD3 UR5, UPT, UPT, UR4, 0x1, URZ ;  /* 0x0000000104057890 */ /* 0x000fe4000fffe0ff */
[----:B------:R-:W-:Y:S02]  /*1fc0*/  USHF.L.U32 UR18, UR13, 0x6, URZ ;  /* 0x000000060d127899 */ /* 0x000fe400080006ff */
[----:B------:R-:W-:Y:S02]  /*1fd0*/  UISETP.NE.AND UP0, UPT, UR5, 0x5, UPT ;  /* 0x000000050500788c */ /* 0x000fe4000bf05270 */
[----:B------:R-:W-:Y:S02]  /*1fe0*/  ULOP3.LUT UR17, UR17, 0xfefffff8, URZ, 0xc0, !UPT ;  /* 0xfefffff811117892 */ /* 0x000fe4000f8ec0ff */
[----:B------:R-:W-:Y:S02]  /*1ff0*/  USEL UR8, URZ, 0x1, UP0 ;  /* 0x00000001ff087887 */ /* 0x000fe40008000000 */
[----:B------:R-:W-:-:S02]  /*2000*/  USEL UR7, UR5, URZ, UP0 ;  /* 0x000000ff05077287 */ /* 0x000fc40008000000 */
[----:B------:R-:W-:Y:S02]  /*2010*/  UIADD3 UR14, UP0, UPT, UR26, 0x180, URZ ;  /* 0x000001801a0e7890 */ /* 0x000fe4000ff1e0ff */
        /* <DEDUP_REMOVED lines=9> */
[----:B------:R-:W-:Y:S02]  /*20b0*/  UIADD3.X UR5, UPT, UPT, URZ, UR27, URZ, UP1, !UPT ;  /* 0x0000001bff057290 */ /* 0x000fe40008ffe4ff */
[----:B------:R-:W-:Y:S02]  /*20c0*/  UIADD3 UR8, UPT, UPT, UR6, 0x9300, UR8 ;  /* 0x0000930006087890 */ /* 0x000fe4000fffe008 */
[----:B------:R-:W-:Y:S01]  /*20d0*/  UIADD3.X UR15, UPT, UPT, URZ, UR27, URZ, UP0, !UPT ;  /* 0x0000001bff0f7290 */ /* 0x000fe200087fe4ff */
[----:B------:R-:W-:Y:S01]  /*20e0*/  UMOV UR28, 0x0 ;  /* 0x00000000001c7882 */ /* 0x000fe20000000000 */
[----:B------:R-:W-:Y:S01]  /*20f0*/  UMOV UR29, 0x10000000 ;  /* 0x10000000001d7882 */ /* 0x000fe20000000000 */
[----:B------:R-:W-:Y:S01]  /*2100*/  UMOV UR19, UR35 ;  /* 0x0000002300137c82 */ /* 0x000fe20008000000 */
[----:B------:R-:W-:Y:S01]  /*2110*/  UMOV UR20, UR36 ;  /* 0x0000002400147c82 */ /* 0x000fe20008000000 */
[----:B------:R-:W-:Y:S01]  /*2120*/  UMOV UR12, UR36 ;  /* 0x00000024000c7c82 */ /* 0x000fe20008000000 */
[----:B------:R1:W-:Y:S01]  /*2130*/  UTMALDG.3D.MULTICAST.2CTA [UR16], [UR4], UR10, desc[UR28] ;  /* 0x00001c10040073b4 */ /* 0x0003e2000821180a */
[----:B------:R-:W-:Y:S01]  /*2140*/  UMOV UR9, UR17 ;  /* 0x0000001100097c82 */ /* 0x000fe20008000000 */
[----:B------:R-:W-:-:S04]  /*2150*/  UIADD3 UR13, UPT, UPT, UR13, 0x1, URZ ;  /* 0x000000010d0d7890 */ /* 0x000fc8000fffe0ff */
[----:B------:R-:W-:Y:S01]  /*2160*/  UISETP.NE.AND UP0, UPT, UR13, UR24, UPT ;  /* 0x000000180d00728c */ /* 0x000fe2000bf05270 */
[----:B-1----:R-:W-:Y:S01]  /*2170*/  UMOV UR10, UR18 ;  /* 0x00000012000a7c82 */ /* 0x002fe20008000000 */
[----:B------:R-:W-:Y:S01]  /*2180*/  UMOV UR4, UR7 ;  /* 0x0000000700047c82 */ /* 0x000fe20008000000 */
[----:B------:R3:W-:Y:S06]  /*2190*/  UTMALDG.3D.2CTA [UR8], [UR14], desc[UR28] ;  /* 0x00001c080e0075b4 */ /* 0x0007ec0008211000 */
[----:B---3--:R-:W-:Y:S05]  /*21a0*/  BRA.U UP0, `(.L_x_38) ;  /* 0xfffffffd00447547 */ /* 0x008fea000b83ffff */
.L_x_32:
[C---:B------:R-:W-:Y:S01]  /*21b0*/  LEA R3, R11.reuse, UR6, 0x3 ;  /* 0x000000060b037c11 */ /* 0x040fe2000f8e18ff */
[----:B------:R-:W-:Y:S01]  /*21c0*/  NOP ;  /* 0x0000000000007918 */ /* 0x000fe20000000000 */
[----:B-1----:R-:W-:Y:S02]  /*21d0*/  SHF.L.U32 R0, R10, 0x1f, RZ ;  /* 0x0000001f0a007819 */ /* 0x002fe400000006ff */
[----:B------:R-:W-:Y:S02]  /*21e0*/  LEA R4, R11, UR6, 0x4 ;  /* 0x000000060b047c11 */ /* 0x000fe4000f8e20ff */
[----:B--2-4-:R-:W1:Y:S02]  /*21f0*/  SYNCS.PHASECHK.TRANS64.TRYWAIT P0, [R3+URZ+0x80], R0 ;  /* 0x00008000030075a7 */ /* 0x014e6400080011ff */
[----:B-1----:R-:W-:Y:S05]  /*2200*/  @!P0 BRA `(.L_x_39) ;  /* 0x0000005c00a08947 */ /* 0x002fea0003800000 */
.L_x_127:
[----:B------:R-:W2:Y:S01]  /*2210*/  LDS.128 R4, [R4+0x110] ;  /* 0x0001100004047984 */ /* 0x000ea20000000c00 */
[----:B------:R-:W-:Y:S01]  /*2220*/  UISETP.GE.AND UP0, UPT, UR42, 0x1, UPT ;  /* 0x000000012a00788c */ /* 0x000fe2000bf06270 */
[----:B------:R-:W-:Y:S01]  /*2230*/  @!PT LDS RZ, [RZ] ;  /* 0x00000000fffff984 */ /* 0x000fe20000000800 */
[----:B------:R-:W-:Y:S01]  /*2240*/  @!PT LDS RZ, [RZ] ;  /* 0x00000000fffff984 */ /* 0x000fe20000000800 */
[----:B------:R-:W-:Y:S01]  /*2250*/  @!PT LDS RZ, [RZ] ;  /* 0x00000000fffff984 */ /* 0x000fe20000000800 */
[----:B------:R-:W-:Y:S01]  /*2260*/  @!PT LDS RZ, [RZ] ;  /* 0x00000000fffff984 */ /* 0x000fe20000000800 */
[----:B------:R3:W-:Y:S06]  /*2270*/  MEMBAR.ALL.CTA ;  /* 0x0000000000007992 */ /* 0x0007ec0000008000 */
[----:B---3--:R-:W3:Y:S01]  /*2280*/  FENCE.VIEW.ASYNC.S ;  /* 0x00000000000073c6 */ /* 0x008ee20000000000 */
[----:B--2---:R-:W-:-:S13]  /*2290*/  LOP3.LUT P0, RZ, R6, 0x1, RZ, 0xc0, !PT ;  /* 0x0000000106ff7812 */ /* 0x004fda000780c0ff */
[----:B---3--:R-:W-:Y:S01]  /*22a0*/  VOTEU.ANY UP1, P0 ;  /* 0x0000000000ff7886 */ /* 0x008fe20000020100 */
[----:B------:R-:W-:-:S13]  /*22b0*/  PLOP3.LUT P0, PT, PT, PT, UP1, 0x80, 0x8 ;  /* 0x000000000008781c */ /* 0x000fda0003f0f018 */
[----:B-1----:R-:W-:Y:S02]  /*22c0*/  @P0 LOP3.LUT R0, R5, 0xffff, RZ, 0xc0, !PT ;  /* 0x0000ffff05000812 */ /* 0x002fe400078ec0ff */
[----:B------:R-:W-:Y:S02]  /*22d0*/  @P0 MOV R2, R4 ;  /* 0x0000000400020202 */ /* 0x000fe40000000f00 */
[----:B------:R-:W-:Y:S01]  /*22e0*/  @P0 R2UR UR5, R0 ;  /* 0x00000000000502ca */ /* 0x000fe200000e0000 */
[----:B------:R-:W-:Y:S01]  /*22f0*/  VIADD R0, R3, 0x90 ;  /* 0x0000009003007836 */ /* 0x000fe20000000000 */
[----:B------:R-:W-:Y:S02]  /*2300*/  @P0 SHF.R.U32.HI R4, RZ, 0x10, R5 ;  /* 0x00000010ff040819 */ /* 0x000fe40000011605 */
[----:B------:R-:W-:Y:S02]  /*2310*/  @P0 R2UR UR8, R2 ;  /* 0x00000000020802ca */ /* 0x000fe400000e0000 */
[----:B------:R-:W-:-:S02]  /*2320*/  PRMT R0, RZ, 0x654, R0 ;  /* 0x00000654ff007816 */ /* 0x000fc40000000000 */
[----:B------:R-:W-:Y:S02]  /*2330*/  @P0 R2UR UR4, R4 ;  /* 0x00000000040402ca */ /* 0x000fe400000e0000 */
[----:B------:R1:W-:Y:S03]  /*2340*/  SYNCS.ARRIVE.TRANS64.RED.A1T0 RZ, [R0+URZ], RZ ;  /* 0x000000ff00ff79a7 */ /* 0x0003e600081004ff */
[----:B------:R-:W-:-:S04]  /*2350*/  @UP1 UMOV UR30, UR5 ;  /* 0x00000005001e1c82 */ /* 0x000fc80008000000 */
[----:B------:R-:W-:-:S04]  /*2360*/  @UP1 UMOV UR31, UR8 ;  /* 0x00000008001f1c82 */ /* 0x000fc80008000000 */
[----:B------:R-:W-:Y:S01]  /*2370*/  @UP1 UMOV UR36, UR4 ;  /* 0x0000000400241c82 */ /* 0x000fe20008000000 */
[----:B------:R-:W-:Y:S05]  /*2380*/  BRA.U !UP0, `(.L_x_40) ;  /* 0x0000000108d47547 */ /* 0x000fea000b800000 */
[----:B------:R-:W2:Y:S01]  /*2390*/  LDCU.128 UR12, c[0x0][0xb10] ;  /* 0x00016200ff0c77ac */ /* 0x000ea20008000c00 */
[----:B------:R-:W3:Y:S01]  /*23a0*/  LDCU UR24, c[0x0][0xb20] ;  /* 0x00016400ff1877ac */ /* 0x000ee20008000800 */
[----:B------:R-:W4:Y:S01]  /*23b0*/  LDCU UR20, c[0x0][0xb0c] ;  /* 0x00016180ff1477ac */ /* 0x000f220008000800 */
[----:B------:R-:W1:Y:S01]  /*23c0*/  LDCU.64 UR10, c[0x0][0xb28] ;  /* 0x00016500ff0a77ac */ /* 0x000e620008000a00 */
[----:B------:R-:W-:Y:S02]  /*23d0*/  UISETP.NE.AND UP3, UPT, UR42, 0x1, UPT ;  /* 0x000000012a00788c */ /* 0x000fe4000bf65270 */
[----:B--2---:R-:W-:Y:S02]  /*23e0*/  UIMAD.WIDE.U32 UR8, UR37, UR15, URZ ;  /* 0x0000000f250872a5 */ /* 0x004fe4000f8e00ff */
[----:B------:R-:W-:Y:S02]  /*23f0*/  UIMAD.WIDE.U32 UR4, UR38, UR12, URZ ;  /* 0x0000000c260472a5 */ /* 0x000fe4000f8e00ff */
[----:B------:R-:W-:-:S02]  /*2400*/  UISETP.NE.AND UP0, UPT, UR14, 0x1, UPT ;  /* 0x000000010e00788c */ /* 0x000fc4000bf05270 */
[----:B------:R-:W-:Y:S01]  /*2410*/  UIMAD.WIDE.U32 UR28, UR30, UR15, URZ ;  /* 0x0000000f1e1c72a5 */ /* 0x000fe2000f8e00ff */
[----:B------:R-:W-:Y:S02]  /*2420*/  UMOV UR8, UR9 ;  /* 0x0000000900087c82 */ /* 0x000fe40008000000 */
[----:B------:R-:W-:Y:S01]  /*2430*/  UMOV UR4, UR5 ;  /* 0x0000000500047c82 */ /* 0x000fe20008000000 */
[----:B---3--:R-:W-:Y:S02]  /*2440*/  USHF.R.U32.HI UR8, URZ, UR24, UR8 ;  /* 0x00000018ff087299 */ /* 0x008fe40008011608 */
[----:B----4-:R-:W-:Y:S02]  /*2450*/  UISETP.NE.AND UP2, UPT, UR20, 0x1, UPT ;  /* 0x000000011400788c */ /* 0x010fe4000bf45270 */
[----:B------:R-:W-:Y:S02]  /*2460*/  USHF.R.U32.HI UR4, URZ, UR13, UR4 ;  /* 0x0000000dff047299 */ /* 0x000fe40008011604 */
[----:B------:R-:W-:-:S02]  /*2470*/  USEL UR5, UR37, UR8, !UP0 ;  /* 0x0000000825057287 */ /* 0x000fc4000c000000 */
[----:B------:R-:W-:Y:S02]  /*2480*/  USEL UR8, UR38, UR4, !UP2 ;  /* 0x0000000426087287 */ /* 0x000fe4000d000000 */
[----:B-1----:R-:W-:Y:S01]  /*2490*/  UIMAD.WIDE.U32 UR16, UR5, UR10, URZ ;  /* 0x0000000a051072a5 */ /* 0x002fe2000f8e00ff */
[----:B------:R-:W-:Y:S01]  /*24a0*/  UMOV UR4, UR29 ;  /* 0x0000001d00047c82 */ /* 0x000fe20008000000 */
[----:B------:R-:W-:Y:S02]  /*24b0*/  UIMAD.WIDE.U32 UR18, UR31, UR12, URZ ;  /* 0x0000000c1f1272a5 */ /* 0x000fe4000f8e00ff */
[----:B------:R-:W-:-:S03]  /*24c0*/  UIMAD.WIDE.U32 UR28, UR8, UR10, URZ ;  /* 0x0000000a081c72a5 */ /* 0x000fc6000f8e00ff */
[----:B------:R-:W-:Y:S01]  /*24d0*/  UMOV UR16, UR17 ;  /* 0x0000001100107c82 */ /* 0x000fe20008000000 */
[----:B------:R-:W-:Y:S02]  /*24e0*/  USHF.R.U32.HI UR4, URZ, UR24, UR4 ;  /* 0x00000018ff047299 */ /* 0x000fe40008011604 */
[----:B------:R-:W-:Y:S01]  /*24f0*/  @UP3 USHF.R.U32.HI UR5, URZ, UR11, UR16 ;  /* 0x0000000bff053299 */ /* 0x000fe20008011610 */
[----:B------:R-:W-:Y:S01]  /*2500*/  UMOV UR18, UR19 ;  /* 0x0000001300127c82 */ /* 0x000fe20008000000 */
[----:B------:R-:W-:Y:S01]  /*2510*/  UMOV UR28, UR29 ;  /* 0x0000001d001c7c82 */ /* 0x000fe20008000000 */
[----:B------:R-:W-:Y:S02]  /*2520*/  USHF.R.U32.HI UR13, URZ, UR13, UR18 ;  /* 0x0000000dff0d7299 */ /* 0x000fe40008011612 */
[----:B------:R-:W-:Y:S02]  /*2530*/  USEL UR4, UR30, UR4, !UP0 ;  /* 0x000000041e047287 */ /* 0x000fe4000c000000 */
[----:B------:R-:W-:-:S02]  /*2540*/  @UP3 USHF.R.U32.HI UR8, URZ, UR11, UR28 ;  /* 0x0000000bff083299 */ /* 0x000fc4000801161c */
[----:B------:R-:W-:Y:S02]  /*2550*/  UIMAD UR9, UR42, UR5, URZ ;  /* 0x000000052a0972a4 */ /* 0x000fe4000f8e02ff */
[----:B------:R-:W-:Y:S02]  /*2560*/  USEL UR5, UR31, UR13, !UP2 ;  /* 0x0000000d1f057287 */ /* 0x000fe4000d000000 */
[----:B------:R-:W-:Y:S02]  /*2570*/  UIMAD UR12, UR42, UR8, URZ ;  /* 0x000000082a0c72a4 */ /* 0x000fe4000f8e02ff */
[----:B------:R-:W-:Y:S02]  /*2580*/  UISETP.GE.AND UP0, UPT, UR4, UR9, UPT ;  /* 0x000000090400728c */ /* 0x000fe4000bf06270 */
[----:B------:R-:W-:Y:S02]  /*2590*/  UIMAD.WIDE.U32 UR16, UR4, UR10, URZ ;  /* 0x0000000a041072a5 */ /* 0x000fe4000f8e00ff */
[----:B------:R-:W-:-:S02]  /*25a0*/  UISETP.GE.OR UP0, UPT, UR5, UR12, UP0 ;  /* 0x0000000c0500728c */ /* 0x000fc40008706670 */
        /* <DEDUP_REMOVED lines=19> */
.L_x_40:
[----:B------:R-:W2:Y:S02]  /*26e0*/  LDCU UR4, c[0x0][0xb30] ;  /* 0x00016600ff0477ac */ /* 0x000ea40008000800 */
[----:B--2---:R-:W-:-:S09]  /*26f0*/  UISETP.NE.AND UP0, UPT, UR4, 0x1, UPT ;  /* 0x000000010400788c */ /* 0x004fd2000bf05270 */
[----:B------:R-:W-:Y:S05]  /*2700*/  BRA.U UP0, `(.L_x_41) ;  /* 0x0000000100447547 */ /* 0x000fea000b800000 */
[----:B------:R-:W2:Y:S01]  /*2710*/  LDCU.128 UR12, c[0x0][0xb10] ;  /* 0x00016200ff0c77ac */ /* 0x000ea20008000c00 */
[----:B------:R-:W3:Y:S01]  /*2720*/  LDCU UR10, c[0x0][0xb0c] ;  /* 0x00016180ff0a77ac */ /* 0x000ee20008000800 */
[----:B------:R-:W4:Y:S01]  /*2730*/  LDCU UR11, c[0x0][0xb20] ;  /* 0x00016400ff0b77ac */ /* 0x000f220008000800 */
[----:B--2---:R-:W-:Y:S02]  /*2740*/  UIMAD.WIDE.U32 UR8, UR31, UR12, URZ ;  /* 0x0000000c1f0872a5 */ /* 0x004fe4000f8e00ff */
[----:B------:R-:W-:Y:S02]  /*2750*/  UIMAD.WIDE.U32 UR4, UR30, UR15, URZ ;  /* 0x0000000f1e0472a5 */ /* 0x000fe4000f8e00ff */
[----:B---3--:R-:W-:Y:S02]  /*2760*/  UISETP.NE.AND UP2, UPT, UR10, 0x1, UPT ;  /* 0x000000010a00788c */ /* 0x008fe4000bf45270 */
[----:B------:R-:W-:Y:S01]  /*2770*/  UISETP.NE.AND UP0, UPT, UR14, 0x1, UPT ;  /* 0x000000010e00788c */ /* 0x000fe2000bf05270 */
[----:B------:R-:W-:-:S02]  /*2780*/  UMOV UR8, UR9 ;  /* 0x0000000900087c82 */ /* 0x000fc40008000000 */
[----:B------:R-:W-:Y:S01]  /*2790*/  UMOV UR4, UR5 ;  /* 0x0000000500047c82 */ /* 0x000fe20008000000 */
[----:B------:R-:W-:Y:S02]  /*27a0*/  USHF.R.U32.HI UR13, URZ, UR13, UR8 ;  /* 0x0000000dff0d7299 */ /* 0x000fe40008011608 */
[----:B----4-:R-:W-:Y:S02]  /*27b0*/  USHF.R.U32.HI UR4, URZ, UR11, UR4 ;  /* 0x0000000bff047299 */ /* 0x010fe40008011604 */
[----:B------:R-:W-:Y:S02]  /*27c0*/  USEL UR5, UR31, UR13, !UP2 ;  /* 0x0000000d1f057287 */ /* 0x000fe4000d000000 */
[----:B------:R-:W-:-:S04]  /*27d0*/  USEL UR4, UR30, UR4, !UP0 ;  /* 0x000000041e047287 */ /* 0x000fc8000c000000 */
[----:B------:R-:W-:Y:S02]  /*27e0*/  UIADD3 UR8, UPT, UPT, UR5, -UR4, URZ ;  /* 0x8000000405087290 */ /* 0x000fe4000fffe0ff */
[----:B------:R-:W-:Y:S02]  /*27f0*/  UIADD3 UR4, UPT, UPT, -UR5, UR4, URZ ;  /* 0x0000000405047290 */ /* 0x000fe4000fffe1ff */
[----:B------:R-:W-:Y:S02]  /*2800*/  UIMAD UR30, UR8, UR14, UR30 ;  /* 0x0000000e081e72a4 */ /* 0x000fe4000f8e021e */
[----:B------:R-:W-:-:S12]  /*2810*/  UIMAD UR31, UR4, UR10, UR31 ;  /* 0x0000000a041f72a4 */ /* 0x000fd8000f8e021f */
.L_x_41:
[----:B------:R-:W-:Y:S01]  /*2820*/  VIADD R11, R11, 0x1 ;  /* 0x000000010b0b7836 */ /* 0x000fe20000000000 */
[----:B------:R-:W-:Y:S01]  /*2830*/  R2UR UR4, R78 ;  /* 0x000000004e0472ca */ /* 0x000fe200000e0000 */
[----:B------:R-:W-:Y:S01]  /*2840*/  UIADD3 UR24, UPT, UPT, UR30, UR63, URZ ;  /* 0x0000003f1e187290 */ /* 0x000fe2000fffe0ff */
[----:B------:R-:W-:Y:S02]  /*2850*/  PLOP3.LUT P1, PT, PT, PT, PT, 0x80, 0x8 ;  /* 0x000000000008781c */ /* 0x000fe40003f2f070 */
[----:B------:R-:W-:-:S04]  /*2860*/  ISETP.NE.AND P0, PT, R11, 0x2, PT ;  /* 0x000000020b00780c */ /* 0x000fc80003f05270 */
[----:B-1----:R-:W-:Y:S02]  /*2870*/  SEL R0, RZ, 0x1, P0 ;  /* 0x00000001ff007807 */ /* 0x002fe40000000000 */
[----:B------:R-:W-:Y:S02]  /*2880*/  SEL R11, R11, RZ, P0 ;  /* 0x000000ff0b0b7207 */ /* 0x000fe40000000000 */
[----:B------:R-:W-:Y:S01]  /*2890*/  LOP3.LUT R10, R10, R0, RZ, 0x3c, !PT ;  /* 0x000000000a0a7212 */ /* 0x000fe200078e3cff */
[----:B------:R-:W-:Y:S01]  /*28a0*/  UIADD3 UR20, UPT, UPT, UR31, UR4, URZ ;  /* 0x000000041f147290 */ /* 0x000fe2000fffe0ff */
[----:B------:R-:W-:Y:S11]  /*28b0*/  BRA.U UP1, `(.L_x_42) ;  /* 0xfffffff101287547 */ /* 0x000ff6000b83ffff */
[----:B------:R-:W-:Y:S01]  /*28c0*/  UIADD3 UR8, UPT, UPT, UR6, 0x28, URZ ;  /* 0x0000002806087890 */ /* 0x000fe2000fffe0ff */
[----:B------:R-:W-:-:S03]  /*28d0*/  SHF.L.U32 R2, R12, 0x1f, RZ ;  /* 0x0000001f0c027819 */ /* 0x000fc600000006ff */
[----:B------:R-:W-:-:S09]  /*28e0*/  ULEA UR4, UR7, UR8, 0x3 ;  /* 0x0000000807047291 */ /* 0x000fd2000f8e18ff */
[----:B------:R-:W1:Y:S02]  /*28f0*/  SYNCS.PHASECHK.TRANS64.TRYWAIT P0, [UR4], R2 ;  /* 0x00000002ff0075a7 */ /* 0x000e640008001104 */
[----:B-1----:R-:W-:Y:S05]  /*2900*/  @!P0 BRA `(.L_x_43) ;  /* 0x0000005400f48947 */ /* 0x002fea0003800000 */
.L_x_129:
[----:B------:R-:W-:-:S04]  /*2910*/  UIADD3 UR4, UPT, UPT, UR7, 0x1, URZ ;  /* 0x0000000107047890 */ /* 0x000fc8000fffe0ff */
[----:B------:R-:W-:-:S04]  /*2920*/  UISETP.NE.AND UP0, UPT, UR4, 0x5, UPT ;  /* 0x000000050400788c */ /* 0x000fc8000bf05270 */
[----:B------:R-:W-:Y:S02]  /*2930*/  USEL UR6, URZ, 0x1, UP0 ;  /* 0x00000001ff067887 */ /* 0x000fe40008000000 */
[----:B------:R-:W-:-:S04]  /*2940*/  USEL UR4, UR4, URZ, UP0 ;  /* 0x000000ff04047287 */ /* 0x000fc80008000000 */
[----:B------:R-:W-:Y:S01]  /*2950*/  ULEA UR5, UR4, UR8, 0x3 ;  /* 0x0000000804057291 */ /* 0x000fe2000f8e18ff */
[----:B-1----:R-:W-:-:S04]  /*2960*/  LOP3.LUT R2, R12, UR6, RZ, 0x3c, !PT ;  /* 0x000000060c027c12 */ /* 0x002fc8000f8e3cff */
[----:B------:R-:W-:-:S04]  /*2970*/  SHF.L.U32 R3, R2, 0x1f, RZ ;  /* 0x0000001f02037819 */ /* 0x000fc800000006ff */
[----:B------:R-:W1:Y:S02]  /*2980*/  SYNCS.PHASECHK.TRANS64.TRYWAIT P0, [UR5], R3 ;  /* 0x00000003ff0075a7 */ /* 0x000e640008001105 */
[----:B-1----:R-:W-:Y:S05]  /*2990*/  @!P0 BRA `(.L_x_44) ;  /* 0x0000005400e88947 */ /* 0x002fea0003800000 */
.L_x_131:
[----:B------:R-:W-:-:S04]  /*29a0*/  UIADD3 UR4, UPT, UPT, UR4, 0x1, URZ ;  /* 0x0000000104047890 */ /* 0x000fc8000fffe0ff */
[----:B------:R-:W-:-:S04]  /*29b0*/  UISETP.NE.AND UP0, UPT, UR4, 0x5, UPT ;  /* 0x000000050400788c */ /* 0x000fc8000bf05270 */
[----:B------:R-:W-:Y:S02]  /*29c0*/  USEL UR6, URZ, 0x1, UP0 ;  /* 0x00000001ff067887 */ /* 0x000fe40008000000 */
[----:B------:R-:W-:-:S04]  /*29d0*/  USEL UR4, UR4, URZ, UP0 ;  /* 0x000000ff04047287 */ /* 0x000fc80008000000 */
[----:B------:R-:W-:Y:S01]  /*29e0*/  ULEA UR5, UR4, UR8, 0x3 ;  /* 0x0000000804057291 */ /* 0x000fe2000f8e18ff */
[----:B------:R-:W-:-:S04]  /*29f0*/  LOP3.LUT R2, R2, UR6, RZ, 0x3c, !PT ;  /* 0x0000000602027c12 */ /* 0x000fc8000f8e3cff */
[----:B-1----:R-:W-:-:S04]  /*2a00*/  SHF.L.U32 R3, R2, 0x1f, RZ ;  /* 0x0000001f02037819 */ /* 0x002fc800000006ff */
[----:B------:R-:W1:Y:S02]  /*2a10*/  SYNCS.PHASECHK.TRANS64.TRYWAIT P0, [UR5], R3 ;  /* 0x00000003ff0075a7 */ /* 0x000e640008001105 */
[----:B-1----:R-:W-:Y:S05]  /*2a20*/  @!P0 BRA `(.L_x_45) ;  /* 0x0000005400dc8947 */ /* 0x002fea0003800000 */
.L_x_133:
        /* <DEDUP_REMOVED lines=9> */
.L_x_135:
[----:B------:R-:W-:-:S04]  /*2ac0*/  UIADD3 UR4, UPT, UPT, UR4, 0x1, URZ ;  /* 0x0000000104047890 */ /* 0x000fc8000fffe0ff */
[----:B------:R-:W-:-:S04]  /*2ad0*/  UISETP.NE.AND UP0, UPT, UR4, 0x5, UPT ;  /* 0x000000050400788c */ /* 0x000fc8000bf05270 */
[----:B------:R-:W-:Y:S02]  /*2ae0*/  USEL UR5, URZ, 0x1, UP0 ;  /* 0x00000001ff057887 */ /* 0x000fe40008000000 */
[----:B------:R-:W-:-:S04]  /*2af0*/  USEL UR4, UR4, URZ, UP0 ;  /* 0x000000ff04047287 */ /* 0x000fc80008000000 */
[----:B------:R-:W-:Y:S01]  /*2b00*/  ULEA UR4, UR4, UR8, 0x3 ;  /* 0x0000000804047291 */ /* 0x000fe2000f8e18ff */
[----:B------:R-:W-:-:S04]  /*2b10*/  LOP3.LUT R2, R2, UR5, RZ, 0x3c, !PT ;  /* 0x0000000502027c12 */ /* 0x000fc8000f8e3cff */
[----:B------:R-:W-:Y:S01]  /*2b20*/  SHF.L.U32 R2, R2, 0x1f, RZ ;  /* 0x0000001f02027819 */ /* 0x000fe200000006ff */
[----:B-1----:R-:W-:-:S07]  /*2b30*/  IMAD.U32 R0, RZ, RZ, UR4 ;  /* 0x00000004ff007e24 */ /* 0x002fce000f8e00ff */
.L_x_47:
[----:B-1----:R1:W2:Y:S02]  /*2b40*/  SYNCS.PHASECHK.TRANS64.TRYWAIT P0, [R0+URZ], R2 ;  /* 0x00000002000075a7 */ /* 0x0022a400080011ff */
[----:B--2---:R-:W-:Y:S05]  /*2b50*/  @!P0 NANOSLEEP.SYNCS 0x989680 ;  /* 0x009896800000895d */ /* 0x004fea0003900000 */
[----:B------:R-:W2:Y:S02]  /*2b60*/  @!P0 SYNCS.PHASECHK.TRANS64 P0, [R0+URZ], R2 ;  /* 0x00000002000085a7 */ /* 0x000ea400080010ff */
[----:B--2---:R-:W-:Y:S05]  /*2b70*/  @P0 EXIT ;  /* 0x000000000000094d */ /* 0x004fea0003800000 */
[----:B------:R-:W-:Y:S05]  /*2b80*/  BRA `(.L_x_47) ;  /* 0xfffffffc00ec7947 */ /* 0x000fea000383ffff */
.L_x_22:
[----:B------:R-:W-:-:S04]  /*2b90*/  UISETP.NE.AND UP0, UPT, UR46, URZ, UPT ;  /* 0x000000ff2e00728c */ /* 0x000fc8000bf05270 */
[----:B------:R-:W-:-:S09]  /*2ba0*/  UISETP.NE.OR UP0, UPT, UR25, 0x1, UP0 ;  /* 0x000000011900788c */ /* 0x000fd20008705670 */
[----:B------:R-:W-:Y:S05]  /*2bb0*/  BRA.U UP0, `(.L_x_48) ;  /* 0x0000000500487547 */ /* 0x000fea000b800000 */
[----:B------:R-:W-:Y:S01]  /*2bc0*/  ISETP.GE.U32.AND P2, PT, R0, 0x4, PT ;  /* 0x000000040000780c */ /* 0x000fe20003f46070 */
[----:B------:R-:W-:Y:S01]  /*2bd0*/  IMAD.MOV.U32 R12, RZ, RZ, 0x1 ;  /* 0x00000001ff0c7424 */ /* 0x000fe200078e00ff */
[----:B------:R-:W-:Y:S02]  /*2be0*/  CS2R R10, SRZ ;  /* 0x00000000000a7805 */ /* 0x000fe4000001ff00 */
[----:B------:R-:W-:Y:S01]  /*2bf0*/  CS2R R8, SRZ ;  /* 0x0000000000087805 */ /* 0x000fe2000001ff00 */
[----:B------:R-:W-:Y:S01]  /*2c00*/  UMOV UR6, 0x400 ;  /* 0x0000040000067882 */ /* 0x000fe20000000000 */
[----:B------:R-:W-:Y:S01]  /*2c10*/  UMOV UR5, URZ ;  /* 0x000000ff00057c82 */ /* 0x000fe20008000000 */
[----:B------:R-:W-:-:S12]  /*2c20*/  ULEA UR6, UR46, UR6, 0x18 ;  /* 0x000000062e067291 */ /* 0x000fd8000f8ec0ff */
.L_x_52:
[----:B------:R-:W-:Y:S02]  /*2c30*/  LEA R2, R8, UR6, 0x3 ;  /* 0x0000000608027c11 */ /* 0x000fe4000f8e18ff */
[----:B------:R-:W-:-:S03]  /*2c40*/  SHF.L.U32 R4, R9, 0x1f, RZ ;  /* 0x0000001f09047819 */ /* 0x000fc600000006ff */
[----:B------:R-:W-:Y:S01]  /*2c50*/  VIADD R5, R2, 0xf0 ;  /* 0x000000f002057836 */ /* 0x000fe20000000000 */
[----:B------:R-:W1:Y:S02]  /*2c60*/  SYNCS.PHASECHK.TRANS64.TRYWAIT P0, [R2+URZ+0xe0], R4 ;  /* 0x0000e004020075a7 */ /* 0x000e6400080011ff */
[----:B-1----:R-:W-:Y:S05]  /*2c70*/  @!P0 BRA `(.L_x_49) ;  /* 0x0000005400788947 */ /* 0x002fea0003800000 */
.L_x_136:
[----:B------:R-:W-:Y:S01]  /*2c80*/  ULEA UR4, UR5, UR6, 0x3 ;  /* 0x0000000605047291 */ /* 0x000fe2000f8e18ff */
[----:B-1----:R-:W-:Y:S01]  /*2c90*/  PRMT R2, RZ, 0x654, R5 ;  /* 0x00000654ff027816 */ /* 0x002fe20000000005 */
[----:B------:R-:W-:Y:S01]  /*2ca0*/  @!P2 IMAD.MOV.U32 R4, RZ, RZ, 0x10 ;  /* 0x00000010ff04a424 */ /* 0x000fe200078e00ff */
[----:B------:R-:W-:Y:S01]  /*2cb0*/  SHF.L.U32 R5, R12, 0x1f, RZ ;  /* 0x0000001f0c057819 */ /* 0x000fe200000006ff */
[----:B------:R-:W-:Y:S01]  /*2cc0*/  UIADD3 UR7, UPT, UPT, UR4, 0x80, URZ ;  /* 0x0000008004077890 */ /* 0x000fe2000fffe0ff */
[----:B------:R1:W-:Y:S05]  /*2cd0*/  SYNCS.ARRIVE.TRANS64.RED.A1T0 RZ, [R2+URZ], RZ ;  /* 0x000000ff02ff79a7 */ /* 0x0003ea00081004ff */
[----:B------:R-:W-:Y:S01]  /*2ce0*/  IMAD.U32 R6, RZ, RZ, UR7 ;  /* 0x00000007ff067e24 */ /* 0x000fe2000f8e00ff */
[----:B------:R-:W2:Y:S04]  /*2cf0*/  SYNCS.PHASECHK.TRANS64.TRYWAIT P0, [UR4+0x90], R5 ;  /* 0x00009005ff0075a7 */ /* 0x000ea80008001104 */
[----:B------:R-:W-:Y:S01]  /*2d00*/  PRMT R6, R0, 0x654, R6 ;  /* 0x0000065400067816 */ /* 0x000fe20000000006 */
[----:B-12---:R-:W-:Y:S06]  /*2d10*/  @!P0 BRA `(.L_x_50) ;  /* 0x0000005400648947 */ /* 0x006fec0003800000 */
.L_x_138:
[----:B------:R-:W-:Y:S01]  /*2d20*/  ULEA UR8, UR5, UR6, 0x4 ;  /* 0x0000000605087291 */ /* 0x000fe2000f8e20ff */
[----:B------:R-:W-:Y:S01]  /*2d30*/  SEL R3, R6, R3, !P2 ;  /* 0x0000000306037207 */ /* 0x000fe20005000000 */
[----:B------:R-:W-:Y:S01]  /*2d40*/  UIADD3 UR9, UPT, UPT, UR4, 0x80, URZ ;  /* 0x0000008004097890 */ /* 0x000fe2000fffe0ff */
[----:B-1----:R-:W-:Y:S01]  /*2d50*/  LEA R2, R11, UR6, 0x3 ;  /* 0x000000060b027c11 */ /* 0x002fe2000f8e18ff */
[----:B------:R-:W-:Y:S01]  /*2d60*/  UIADD3 UR8, UPT, UPT, UR8, 0x110, URZ ;  /* 0x0000011008087890 */ /* 0x000fe2000fffe0ff */
[----:B------:R1:W-:Y:S01]  /*2d70*/  @!P2 SYNCS.ARRIVE.TRANS64.RED RZ, [R3+URZ], R4 ;  /* 0x0000000403ffa9a7 */ /* 0x0003e200080004ff */
[----:B------:R-:W-:Y:S01]  /*2d80*/  UIADD3 UR4, UPT, UPT, UR5, 0x1, URZ ;  /* 0x0000000105047890 */ /* 0x000fe2000fffe0ff */
[----:B------:R-:W-:-:S03]  /*2d90*/  VIADD R8, R8, 0x1 ;  /* 0x0000000108087836 */ /* 0x000fc60000000000 */
[----:B------:R-:W-:Y:S02]  /*2da0*/  UISETP.NE.AND UP0, UPT, UR4, 0x2, UPT ;  /* 0x000000020400788c */ /* 0x000fe4000bf05270 */
[----:B------:R-:W-:Y:S01]  /*2db0*/  ISETP.NE.AND P0, PT, R8, 0x2, PT ;  /* 0x000000020800780c */ /* 0x000fe20003f05270 */
[----:B------:R-:W-:Y:S06]  /*2dc0*/  UGETNEXTWORKID.BROADCAST [UR8], [UR9] ;  /* 0x00000000080073ca */ /* 0x000fec0008000100 */
[----:B------:R-:W-:Y:S02]  /*2dd0*/  USEL UR7, URZ, 0x1, UP0 ;  /* 0x00000001ff077887 */ /* 0x000fe40008000000 */
[----:B------:R-:W-:-:S04]  /*2de0*/  USEL UR5, UR4, URZ, UP0 ;  /* 0x000000ff04057287 */ /* 0x000fc80008000000 */
[----:B------:R-:W-:Y:S02]  /*2df0*/  LOP3.LUT R12, R12, UR7, RZ, 0x3c, !PT ;  /* 0x000000070c0c7c12 */ /* 0x000fe4000f8e3cff */
[----:B-1----:R-:W-:-:S04]  /*2e00*/  SHF.L.U32 R4, R10, 0x1f, RZ ;  /* 0x0000001f0a047819 */ /* 0x002fc800000006ff */
[----:B------:R-:W1:Y:S02]  /*2e10*/  SYNCS.PHASECHK.TRANS64.TRYWAIT P1, [R2+URZ+0x80], R4 ;  /* 0x00008004020075a7 */ /* 0x000e6400080211ff */
[----:B-1----:R-:W-:Y:S05]  /*2e20*/  @!P1 BRA `(.L_x_51) ;  /* 0x0000005400389947 */ /* 0x002fea0003800000 */
.L_x_139:
[C---:B-1----:R-:W-:Y:S01]  /*2e30*/  LEA R4, R11.reuse, UR6, 0x4 ;  /* 0x000000060b047c11 */ /* 0x042fe2000f8e20ff */
[----:B------:R-:W-:Y:S01]  /*2e40*/  VIADD R2, R2, 0x90 ;  /* 0x0000009002027836 */ /* 0x000fe20000000000 */
[----:B------:R-:W-:Y:S01]  /*2e50*/  SEL R8, R8, RZ, P0 ;  /* 0x000000ff08087207 */ /* 0x000fe20000000000 */
[----:B------:R-:W-:-:S03]  /*2e60*/  VIADD R11, R11, 0x1 ;  /* 0x000000010b0b7836 */ /* 0x000fc60000000000 */
[----:B------:R-:W1:Y:S01]  /*2e70*/  LDS.128 R4, [R4+0x110] ;  /* 0x0001100004047984 */ /* 0x000e620000000c00 */
[----:B------:R-:W-:Y:S02]  /*2e80*/  PRMT R2, RZ, 0x654, R2 ;  /* 0x00000654ff027816 */ /* 0x000fe40000000002 */
[C---:B------:R-:W-:Y:S01]  /*2e90*/  ISETP.NE.AND P1, PT, R11.reuse, 0x2, PT ;  /* 0x000000020b00780c */ /* 0x040fe20003f25270 */
[----:B------:R-:W-:Y:S01]  /*2ea0*/  @!PT LDS RZ, [RZ] ;  /* 0x00000000fffff984 */ /* 0x000fe20000000800 */
[----:B------:R-:W-:Y:S01]  /*2eb0*/  @!PT LDS RZ, [RZ] ;  /* 0x00000000fffff984 */ /* 0x000fe20000000800 */
[----:B------:R-:W-:Y:S01]  /*2ec0*/  @!PT LDS RZ, [RZ] ;  /* 0x00000000fffff984 */ /* 0x000fe20000000800 */
[----:B------:R-:W-:Y:S01]  /*2ed0*/  @!PT LDS RZ, [RZ] ;  /* 0x00000000fffff984 */ /* 0x000fe20000000800 */
[----:B------:R2:W-:Y:S06]  /*2ee0*/  MEMBAR.ALL.CTA ;  /* 0x0000000000007992 */ /* 0x0005ec0000008000 */
[----:B--2---:R-:W2:Y:S01]  /*2ef0*/  FENCE.VIEW.ASYNC.S ;  /* 0x00000000000073c6 */ /* 0x004ea20000000000 */
[----:B------:R-:W-:Y:S01]  /*2f00*/  SEL R11, R11, RZ, P1 ;  /* 0x000000ff0b0b7207 */ /* 0x000fe20000800000 */
[----:B--2---:R2:W-:Y:S01]  /*2f10*/  SYNCS.ARRIVE.TRANS64.RED.A1T0 RZ, [R2+URZ], RZ ;  /* 0x000000ff02ff79a7 */ /* 0x0045e200081004ff */
[----:B-1----:R-:W-:-:S02]  /*2f20*/  LOP3.LUT P3, RZ, R6, 0x1, RZ, 0xc0, !PT ;  /* 0x0000000106ff7812 */ /* 0x002fc4000786c0ff */
[----:B------:R-:W-:-:S04]  /*2f30*/  SEL R4, RZ, 0x1, P1 ;  /* 0x00000001ff047807 */ /* 0x000fc80000800000 */
[----:B------:R-:W-:Y:S02]  /*2f40*/  LOP3.LUT R10, R10, R4, RZ, 0x3c, !PT ;  /* 0x000000040a0a7212 */ /* 0x000fe400078e3cff */
[----:B--2---:R-:W-:-:S04]  /*2f50*/  SEL R2, RZ, 0x1, P0 ;  /* 0x00000001ff027807 */ /* 0x004fc80000000000 */
[----:B------:R-:W-:Y:S01]  /*2f60*/  LOP3.LUT R9, R9, R2, RZ, 0x3c, !PT ;  /* 0x0000000209097212 */ /* 0x000fe200078e3cff */
[----:B------:R-:W-:Y:S06]  /*2f70*/  @P3 BRA `(.L_x_52) ;  /* 0xfffffffc002c3947 */ /* 0x000fec000383ffff */
[----:B------:R-:W-:Y:S01]  /*2f80*/  ULEA UR4, UR5, UR6, 0x3 ;  /* 0x0000000605047291 */ /* 0x000fe2000f8e18ff */
[----:B------:R-:W-:-:S08]  /*2f90*/  SHF.L.U32 R2, R12, 0x1f, RZ ;  /* 0x0000001f0c027819 */ /* 0x000fd000000006ff */
[----:B------:R-:W1:Y:S02]  /*2fa0*/  SYNCS.PHASECHK.TRANS64 P0, [UR4+0x90], R2 ;  /* 0x00009002ff0075a7 */ /* 0x000e640008001004 */
[----:B-1----:R-:W-:Y:S05]  /*2fb0*/  @P0 BRA `(.L_x_53) ;  /* 0x0000000000080947 */ /* 0x002fea0003800000 */
[----:B------:R-:W1:Y:S02]  /*2fc0*/  SYNCS.PHASECHK.TRANS64.TRYWAIT P0, [UR4+0x90], R2 ;  /* 0x00009002ff0075a7 */ /* 0x000e640008001104 */
[----:B-1----:R-:W-:Y:S05]  /*2fd0*/  @!P0 BRA `(.L_x_54) ;  /* 0x0000005000e08947 */ /* 0x002fea0003800000 */
.L_x_53:
[----:B------:R-:W-:-:S04]  /*2fe0*/  UIADD3 UR7, UPT, UPT, UR5, 0x1, URZ ;  /* 0x0000000105077890 */ /* 0x000fc8000fffe0ff */
[----:B------:R-:W-:-:S04]  /*2ff0*/  UISETP.NE.AND UP0, UPT, UR7, 0x2, UPT ;  /* 0x000000020700788c */ /* 0x000fc8000bf05270 */
[----:B------:R-:W-:Y:S02]  /*3000*/  USEL UR8, URZ, 0x1, UP0 ;  /* 0x00000001ff087887 */ /* 0x000fe40008000000 */
[----:B------:R-:W-:-:S04]  /*3010*/  USEL UR7, UR7, URZ, UP0 ;  /* 0x000000ff07077287 */ /* 0x000fc80008000000 */
[----:B------:R-:W-:Y:S01]  /*3020*/  ULEA UR7, UR7, UR6, 0x3 ;  /* 0x0000000607077291 */ /* 0x000fe2000f8e18ff */
[----:B-1----:R-:W-:-:S04]  /*3030*/  LOP3.LUT R2, R12, UR8, RZ, 0x3c, !PT ;  /* 0x000000080c027c12 */ /* 0x002fc8000f8e3cff */
[----:B------:R-:W-:-:S04]  /*3040*/  SHF.L.U32 R0, R2, 0x1f, RZ ;  /* 0x0000001f02007819 */ /* 0x000fc800000006ff */
[----:B------:R-:W1:Y:S02]  /*3050*/  SYNCS.PHASECHK.TRANS64 P0, [UR7+0x90], R0 ;  /* 0x00009000ff0075a7 */ /* 0x000e640008001007 */
[----:B-1----:R-:W-:Y:S05]  /*3060*/  @P0 EXIT ;  /* 0x000000000000094d */ /* 0x002fea0003800000 */
[----:B------:R-:W-:Y:S02]  /*3070*/  SHF.L.U32 R2, R2, 0x1f, RZ ;  /* 0x0000001f02027819 */ /* 0x000fe400000006ff */
[----:B------:R-:W-:-:S07]  /*3080*/  MOV R0, UR7 ;  /* 0x0000000700007c02 */ /* 0x000fce0008000f00 */
.L_x_55:
[----:B-1----:R1:W2:Y:S02]  /*3090*/  SYNCS.PHASECHK.TRANS64.TRYWAIT P0, [R0+URZ+0x90], R2 ;  /* 0x00009002000075a7 */ /* 0x0022a400080011ff */
[----:B--2---:R-:W-:Y:S05]  /*30a0*/  @!P0 NANOSLEEP.SYNCS 0x989680 ;  /* 0x009896800000895d */ /* 0x004fea0003900000 */
[----:B------:R-:W2:Y:S02]  /*30b0*/  @!P0 SYNCS.PHASECHK.TRANS64 P0, [R0+URZ+0x90], R2 ;  /* 0x00009002000085a7 */ /* 0x000ea400080010ff */
[----:B--2---:R-:W-:Y:S05]  /*30c0*/  @P0 EXIT ;  /* 0x000000000000094d */ /* 0x004fea0003800000 */
[----:B------:R-:W-:Y:S05]  /*30d0*/  BRA `(.L_x_55) ;  /* 0xfffffffc00ec7947 */ /* 0x000fea000383ffff */
.L_x_48:
[----:B------:R-:W-:Y:S05]  /*30e0*/  BRA.U UP4, `(.L_x_56) ;  /* 0x0000001104a07547 */ /* 0x000fea000b800000 */
[----:B------:R-:W-:Y:S01]  /*30f0*/  UMOV UR4, 0x40 ;  /* 0x0000004000047882 */ /* 0x000fe20000000000 */
[----:B------:R-:W-:Y:S01]  /*3100*/  NOP ;  /* 0x0000000000007918 */ /* 0x000fe20000000000 */
[----:B------:R-:W-:Y:S01]  /*3110*/  ULEA UR5, UR46, UR4, 0x18 ;  /* 0x000000042e057291 */ /* 0x000fe2000f8ec0ff */
[----:B------:R-:W-:Y:S02]  /*3120*/  UMOV UR6, 0x400 ;  /* 0x0000040000067882 */ /* 0x000fe40000000000 */
[----:B------:R-:W-:-:S06]  /*3130*/  ULEA UR6, UR46, UR6, 0x18 ;  /* 0x000000062e067291 */ /* 0x000fcc000f8ec0ff */
[----:B------:R-:W1:Y:S02]  /*3140*/  LDS.U8 R0, [UR5+0x1c] ;  /* 0x00001c05ff007984 */ /* 0x000e640008000000 */
[----:B-1----:R-:W-:-:S13]  /*3150*/  ISETP.NE.AND P0, PT, R0, RZ, PT ;  /* 0x000000ff0000720c */ /* 0x002fda0003f05270 */
[----:B------:R-:W-:Y:S05]  /*3160*/  @P0 BRA `(.L_x_57) ;  /* 0x0000000400080947 */ /* 0x000fea0003800000 */
[----:B------:R-:W-:Y:S02]  /*3170*/  UISETP.NE.U32.AND UP1, UPT, UR33, 0x1, UPT ;  /* 0x000000012100788c */ /* 0x000fe4000bf25070 */
[----:B------:R-:W-:-:S07]  /*3180*/  UIADD3 UR7, UPT, UPT, UR5, 0x8, URZ ;  /* 0x0000000805077890 */ /* 0x000fce000fffe0ff */
[----:B------:R-:W-:Y:S05]  /*3190*/  BRA.U !UP1, `(.L_x_58) ;  /* 0x00000001099c7547 */ /* 0x000fea000b800000 */
[----:B------:R-:W-:Y:S01]  /*31a0*/  ELECT P0, URZ, PT ;  /* 0x0000000000ff782f */ /* 0x000fe20003800000 */
[----:B------:R-:W-:-:S12]  /*31b0*/  BSSY B0, `(.L_x_58) ;  /* 0x0000025000007945 */ /* 0x000fd80003800000 */
[----:B------:R-:W-:Y:S05]  /*31c0*/  @!P0 BRA `(.L_x_59) ;  /* 0x00000000008c8947 */ /* 0x000fea0003800000 */
[----:B------:R-:W-:-:S05]  /*31d0*/  UMOV UR4, 0x10 ;  /* 0x0000001000047882 */ /* 0x000fca0000000000 */
[----:B------:R-:W-:Y:S04]  /*31e0*/  DEPBAR.LE SB1, 0x36 ;  /* 0x00009d800000791a */ /* 0x000fe80000000000 */
[----:B------:R-:W1:Y:S02]  /*31f0*/  UTCATOMSWS.2CTA.FIND_AND_SET.ALIGN UP0, UR4, UR4 ;  /* 0x00000004000475e3 */ /* 0x000e640008200800 */
[----:B-1----:R-:W-:Y:S01]  /*3200*/  MOV R10, UR4 ;  /* 0x00000004000a7c02 */ /* 0x002fe20008000f00 */
[----:B------:R-:W-:Y:S06]  /*3210*/  BRA.U UP0, `(.L_x_60) ;  /* 0x0000000100187547 */ /* 0x000fec000b800000 */
.L_x_61:
[----:B------:R-:W-:Y:S05]  /*3220*/  NANOSLEEP 0x64 ;  /* 0x000000640000795d */ /* 0x000fea0003800000 */
[----:B------:R-:W-:-:S05]  /*3230*/  UMOV UR4, 0x10 ;  /* 0x0000001000047882 */ /* 0x000fca0000000000 */
[----:B------:R-:W-:Y:S04]  /*3240*/  DEPBAR.LE SB1, 0x36 ;  /* 0x00009d800000791a */ /* 0x000fe80000000000 */
[----:B------:R-:W1:Y:S02]  /*3250*/  UTCATOMSWS.2CTA.FIND_AND_SET.ALIGN UP0, UR4, UR4 ;  /* 0x00000004000475e3 */ /* 0x000e640008200800 */
[----:B-1----:R-:W-:Y:S01]  /*3260*/  MOV R10, UR4 ;  /* 0x00000004000a7c02 */ /* 0x002fe20008000f00 */
[----:B------:R-:W-:Y:S05]  /*3270*/  BRA.U !UP0, `(.L_x_61) ;  /* 0xfffffffd08e87547 */ /* 0x000fea000b83ffff */
.L_x_60:
[----:B------:R-:W1:Y:S01]  /*3280*/  LDS R6, [UR5+0x10] ;  /* 0x00001005ff067984 */ /* 0x000e620008000800 */
[----:B------:R-:W-:Y:S01]  /*3290*/  IMAD.U32 R0, RZ, RZ, UR6 ;  /* 0x00000006ff007e24 */ /* 0x000fe2000f8e00ff */
[----:B------:R-:W-:-:S03]  /*32a0*/  MOV R4, UR34 ;  /* 0x0000002200047c02 */ /* 0x000fc60008000f00 */
[----:B------:R-:W-:Y:S01]  /*32b0*/  VIADD R0, R0, 0x130 ;  /* 0x0000013000007836 */ /* 0x000fe20000000000 */
[----:B-1----:R-:W-:-:S04]  /*32c0*/  SHF.L.U32 R6, R6, 0x1f, RZ ;  /* 0x0000001f06067819 */ /* 0x002fc800000006ff */
[----:B------:R-:W1:Y:S02]  /*32d0*/  SYNCS.PHASECHK.TRANS64.TRYWAIT P0, [UR5+0x8], R6 ;  /* 0x00000806ff0075a7 */ /* 0x000e640008001105 */
[----:B-1----:R-:W-:Y:S05]  /*32e0*/  @P0 BRA `(.L_x_62) ;  /* 0x0000000000080947 */ /* 0x002fea0003800000 */
[----:B------:R-:W1:Y:S02]  /*32f0*/  SYNCS.PHASECHK.TRANS64.TRYWAIT P0, [UR5+0x8], R6 ;  /* 0x00000806ff0075a7 */ /* 0x000e640008001105 */
[----:B-1----:R-:W-:Y:S05]  /*3300*/  @!P0 BRA `(.L_x_63) ;  /* 0x00000050002c8947 */ /* 0x002fea0003800000 */
.L_x_62:
[----:B------:R-:W-:Y:S01]  /*3310*/  PRMT R4, R4, 0x654, R0 ;  /* 0x0000065404047816 */ /* 0x000fe20000000000 */
[----:B------:R-:W-:Y:S01]  /*3320*/  HFMA2 R0, -RZ, RZ, 0, 5.9604644775390625e-08 ;  /* 0x00000001ff007431 */ /* 0x000fe200000001ff */
[----:B------:R-:W-:Y:S01]  /*3330*/  UPRMT UR4, UR34, 0x654, UR7 ;  /* 0x0000065422047896 */ /* 0x000fe20008000007 */
[----:B------:R-:W-:Y:S02]  /*3340*/  IMAD.MOV.U32 R8, RZ, RZ, 0xffff ;  /* 0x0000ffffff087424 */ /* 0x000fe400078e00ff */
[----:B-1----:R-:W-:Y:S02]  /*3350*/  IMAD.MOV.U32 R6, RZ, RZ, 0x4 ;  /* 0x00000004ff067424 */ /* 0x002fe400078e00ff */
[----:B------:R-:W-:Y:S01]  /*3360*/  IMAD.SHL.U32 R9, R10, 0x20, RZ ;  /* 0x000000200a097824 */ /* 0x000fe200078e00ff */
[----:B------:R-:W-:Y:S02]  /*3370*/  MOV R5, UR4 ;  /* 0x0000000400057c02 */ /* 0x000fe40008000f00 */
[-C--:B------:R-:W-:Y:S01]  /*3380*/  SHF.L.U32 R8, R8, R10.reuse, RZ ;  /* 0x0000000a08087219 */ /* 0x080fe200000006ff */
[----:B------:R1:W-:Y:S01]  /*3390*/  SYNCS.ARRIVE.TRANS64.RED RZ, [UR4], R6 ;  /* 0x00000006ffff79a7 */ /* 0x0003e20008000404 */
[----:B------:R-:W-:Y:S01]  /*33a0*/  SHF.L.U32 R7, R0, R10, RZ ;  /* 0x0000000a00077219 */ /* 0x000fe200000006ff */
[----:B------:R1:W-:Y:S04]  /*33b0*/  STS [UR6+0x130], R9 ;  /* 0x00013009ff007988 */ /* 0x0003e80008000806 */
[----:B------:R1:W-:Y:S04]  /*33c0*/  STAS [R4.64], R10 ;  /* 0x0000000a04007dbd */ /* 0x0003e8000c0008ff */
[----:B------:R1:W-:Y:S04]  /*33d0*/  ATOMS.OR RZ, [UR5+0x14], R8 ;  /* 0x00001408ffff798c */ /* 0x0003e8000b000005 */
[----:B------:R1:W-:Y:S04]  /*33e0*/  ATOMS.OR RZ, [UR5+0x18], R7 ;  /* 0x00001807ffff798c */ /* 0x0003e8000b000005 */
[----:B------:R1:W-:Y:S02]  /*33f0*/  ATOMS.XOR RZ, [UR5+0x10], R0 ;  /* 0x00001000ffff798c */ /* 0x0003e4000b800005 */
.L_x_59:
[----:B------:R-:W-:Y:S05]  /*3400*/  BSYNC B0 ;  /* 0x0000000000007941 */ /* 0x000fea0003800000 */
.L_x_58:
[----:B------:R-:W-:Y:S05]  /*3410*/  BRA.U UP1, `(.L_x_64) ;  /* 0x00000001016c7547 */ /* 0x000fea000b800000 */
[----:B------:R-:W-:-:S03]  /*3420*/  UMOV UR4, 0xffffffff ;  /* 0xffffffff00047882 */ /* 0x000fc60000000000 */
[----:B------:R-:W-:Y:S05]  /*3430*/  BRA.DIV UR4, `(.L_x_65) ;  /* 0x0000004e04f87947 */ /* 0x000fea000b800000 */
[----:B------:R-:W-:-:S13]  /*3440*/  ELECT P6, URZ, PT ;  /* 0x0000000000ff782f */ /* 0x000fda00038c0000 */
.L_x_143:
[----:B------:R-:W-:Y:S05]  /*3450*/  @!P6 BRA `(.L_x_64) ;  /* 0x00000000005ce947 */ /* 0x000fea0003800000 */
[----:B-1----:R-:W1:Y:S02]  /*3460*/  LDS R4, [UR5+0x10] ;  /* 0x00001005ff047984 */ /* 0x002e640008000800 */
[----:B-1----:R-:W-:-:S04]  /*3470*/  SHF.L.U32 R4, R4, 0x1f, RZ ;  /* 0x0000001f04047819 */ /* 0x002fc800000006ff */
[----:B------:R-:W1:Y:S02]  /*3480*/  SYNCS.PHASECHK.TRANS64.TRYWAIT P0, [UR5+0x8], R4 ;  /* 0x00000804ff0075a7 */ /* 0x000e640008001105 */
[----:B-1----:R-:W-:Y:S05]  /*3490*/  @P0 BRA `(.L_x_66) ;  /* 0x0000000000080947 */ /* 0x002fea0003800000 */
[----:B------:R-:W1:Y:S02]  /*34a0*/  SYNCS.PHASECHK.TRANS64.TRYWAIT P0, [UR5+0x8], R4 ;  /* 0x00000804ff0075a7 */ /* 0x000e640008001105 */
[----:B-1----:R-:W-:Y:S05]  /*34b0*/  @!P0 BRA `(.L_x_67) ;  /* 0x0000004c00f88947 */ /* 0x002fea0003800000 */
.L_x_66:
[----:B------:R-:W2:Y:S01]  /*34c0*/  LDS R6, [UR6+0x130] ;  /* 0x00013006ff067984 */ /* 0x000ea20008000800 */
[----:B-1----:R-:W-:Y:S02]  /*34d0*/  HFMA2 R0, -RZ, RZ, 0, 5.9604644775390625e-08 ;  /* 0x00000001ff007431 */ /* 0x002fe400000001ff */
[----:B------:R-:W-:Y:S01]  /*34e0*/  IMAD.MOV.U32 R4, RZ, RZ, 0xffff ;  /* 0x0000ffffff047424 */ /* 0x000fe200078e00ff */
[----:B------:R-:W-:Y:S01]  /*34f0*/  UPRMT UR4, UR34, 0x654, UR7 ;  /* 0x0000065422047896 */ /* 0x000fe20008000007 */
[----:B--2---:R-:W-:-:S03]  /*3500*/  IMAD.SHL.U32 R5, R6, 0x20, RZ ;  /* 0x0000002006057824 */ /* 0x004fc600078e00ff */
[-C--:B------:R-:W-:Y:S02]  /*3510*/  SHF.L.U32 R4, R4, R6.reuse, RZ ;  /* 0x0000000604047219 */ /* 0x080fe400000006ff */
[----:B------:R-:W-:Y:S01]  /*3520*/  SHF.L.U32 R6, R0, R6, RZ ;  /* 0x0000000600067219 */ /* 0x000fe200000006ff */
[----:B------:R2:W-:Y:S04]  /*3530*/  STS [UR6+0x130], R5 ;  /* 0x00013005ff007988 */ /* 0x0005e80008000806 */
[----:B------:R2:W-:Y:S04]  /*3540*/  ATOMS.OR RZ, [UR5+0x14], R4 ;  /* 0x00001404ffff798c */ /* 0x0005e8000b000005 */
[----:B------:R2:W-:Y:S01]  /*3550*/  ATOMS.OR RZ, [UR5+0x18], R6 ;  /* 0x00001806ffff798c */ /* 0x0005e2000b000005 */
[----:B------:R-:W-:Y:S03]  /*3560*/  SYNCS.ARRIVE.TRANS64.RED.A1T0 RZ, [UR4], RZ ;  /* 0x000000ffffff79a7 */ /* 0x000fe60008100404 */
[----:B------:R2:W-:Y:S01]  /*3570*/  ATOMS.XOR RZ, [UR5+0x10], R0 ;  /* 0x00001000ffff798c */ /* 0x0005e2000b800005 */
[----:B------:R-:W-:Y:S05]  /*3580*/  BRA `(.L_x_64) ;  /* 0x0000000000107947 */ /* 0x000fea0003800000 */
.L_x_57:
[----:B------:R-:W-:Y:S02]  /*3590*/  MOV R0, 0xffffffff ;  /* 0xffffffff00007802 */ /* 0x000fe40000000f00 */
[----:B------:R-:W-:-:S03]  /*35a0*/  MOV R4, 0x35d0 ;  /* 0x000035d000047802 */ /* 0x000fc60000000f00 */
[----:B------:R1:W-:Y:S04]  /*35b0*/  STS [UR6+0x130], R0 ;  /* 0x00013000ff007988 */ /* 0x0003e80008000806 */
[----:B-1---5:R-:W-:Y:S05]  /*35c0*/  CALL.REL.NOINC `($__internal_1_$__cuda_sm10x_tcgen05_guardrail_trap_phase_invalid_during_alloc) ;  /* 0x0000005400407944 */ /* 0x022fea0003c00000 */
.L_x_64:
[----:B------:R-:W-:Y:S05]  /*35d0*/  WARPSYNC.ALL ;  /* 0x0000000000007948 */ /* 0x000fea0003800000 */
[----:B------:R-:W3:Y:S01]  /*35e0*/  S2UR UR4, SR_CgaCtaId ;  /* 0x00000000000479c3 */ /* 0x000ee20000008800 */
[----:B------:R-:W-:Y:S01]  /*35f0*/  UMOV UR17, 0x400 ;  /* 0x0000040000117882 */ /* 0x000fe20000000000 */
[----:B------:R-:W-:-:S06]  /*3600*/  NOP ;  /* 0x0000000000007918 */ /* 0x000fcc0000000000 */
[----:B------:R-:W-:Y:S06]  /*3610*/  BAR.ARV 0x6, 0xa0 ;  /* 0x0182800000007b1d */ /* 0x000fec0000002000 */
[----:B------:R-:W4:Y:S01]  /*3620*/  LDCU UR6, c[0x0][0x38c] ;  /* 0x00007180ff0677ac */ /* 0x000f220008000800 */
[----:B------:R-:W-:Y:S01]  /*3630*/  LOP3.LUT R3, R3, 0xffff, RZ, 0xc0, !PT ;  /* 0x0000ffff03037812 */ /* 0x000fe200078ec0ff */
[----:B-1----:R-:W-:Y:S01]  /*3640*/  IMAD.MOV.U32 R9, RZ, RZ, 0x1 ;  /* 0x00000001ff097424 */ /* 0x002fe200078e00ff */
[----:B------:R-:W-:Y:S01]  /*3650*/  LOP3.LUT R2, R2, 0xffff, RZ, 0xc0, !PT ;  /* 0x0000ffff02027812 */ /* 0x000fe200078ec0ff */
[----:B------:R-:W-:Y:S01]  /*3660*/  IMAD.MOV.U32 R8, RZ, RZ, RZ ;  /* 0x000000ffff087224 */ /* 0x000fe200078e00ff */
[----:B------:R-:W-:Y:S01]  /*3670*/  R2UR UR20, R3 ;  /* 0x00000000031472ca */ /* 0x000fe200000e0000 */
[----:B------:R-:W-:Y:S01]  /*3680*/  UMOV UR24, URZ ;  /* 0x000000ff00187c82 */ /* 0x000fe20008000000 */
[----:B------:R-:W-:-:S02]  /*3690*/  R2UR UR30, R2 ;  /* 0x00000000021e72ca */ /* 0x000fc400000e0000 */
[----:B------:R-:W-:Y:S01]  /*36a0*/  CS2R R2, SRZ ;  /* 0x0000000000027805 */ /* 0x000fe2000001ff00 */
[----:B------:R-:W-:Y:S01]  /*36b0*/  UMOV UR15, URZ ;  /* 0x000000ff000f7c82 */ /* 0x000fe20008000000 */
[----:B---3--:R-:W-:Y:S01]  /*36c0*/  ULEA UR17, UR4, UR17, 0x18 ;  /* 0x0000001104117291 */ /* 0x008fe2000f8ec0ff */
[----:B------:R-:W-:Y:S01]  /*36d0*/  UMOV UR14, URZ ;  /* 0x000000ff000e7c82 */ /* 0x000fe20008000000 */
[----:B------:R-:W-:Y:S02]  /*36e0*/  UISETP.NE.AND UP3, UPT, UR33, URZ, UPT ;  /* 0x000000ff2100728c */ /* 0x000fe4000bf65270 */
[----:B------:R-:W-:Y:S02]  /*36f0*/  UIADD3 UR5, UPT, UPT, UR17, 0x4300, URZ ;  /* 0x0000430011057890 */ /* 0x000fe4000fffe0ff */
[----:B------:R-:W-:-:S03]  /*3700*/  UIADD3 UR4, UPT, UPT, UR17, 0x9300, URZ ;  /* 0x0000930011047890 */ /* 0x000fc6000fffe0ff */
[----:B--2---:R-:W1:Y:S01]  /*3710*/  LDS R0, [UR17+0x130] ;  /* 0x00013011ff007984 */ /* 0x004e620008000800 */
[----:B----4-:R-:W-:Y:S02]  /*3720*/  UIADD3 UR6, UPT, UPT, UR6, 0x3f, URZ ;  /* 0x0000003f06067890 */ /* 0x010fe4000fffe0ff */
[----:B------:R-:W-:Y:S02]  /*3730*/  USHF.R.U32.HI UR5, URZ, 0x4, UR5 ;  /* 0x00000004ff057899 */ /* 0x000fe40008011605 */
[----:B------:R-:W-:Y:S02]  /*3740*/  USHF.R.S32.HI UR25, URZ, 0x1f, UR6 ;  /* 0x0000001fff197899 */ /* 0x000fe40008011406 */
[----:B------:R-:W-:Y:S02]  /*3750*/  USHF.R.U32.HI UR4, URZ, 0x4, UR4 ;  /* 0x00000004ff047899 */ /* 0x000fe40008011604 */
[----:B------:R-:W-:Y:S02]  /*3760*/  ULEA.HI UR25, UR25, UR6, URZ, 0x6 ;  /* 0x0000000619197291 */ /* 0x000fe4000f8f30ff */
[----:B------:R-:W-:-:S02]  /*3770*/  ULOP3.LUT UR5, UR5, 0x3fff, URZ, 0xc0, !UPT ;  /* 0x00003fff05057892 */ /* 0x000fc4000f8ec0ff */
[----:B------:R-:W-:Y:S02]  /*3780*/  USHF.R.S32.HI UR25, URZ, 0x6, UR25 ;  /* 0x00000006ff197899 */ /* 0x000fe40008011419 */
[----:B------:R-:W-:Y:S02]  /*3790*/  ULOP3.LUT UR22, UR4, 0x3fff, URZ, 0xc0, !UPT ;  /* 0x00003fff04167892 */ /* 0x000fe4000f8ec0ff */
[----:B------:R-:W-:Y:S02]  /*37a0*/  UISETP.LT.AND UP0, UPT, UR25, 0x1, UPT ;  /* 0x000000011900788c */ /* 0x000fe4000bf01270 */
[----:B------:R-:W-:Y:S02]  /*37b0*/  ULOP3.LUT UR21, UR5, 0x10000, URZ, 0xfc, !UPT ;  /* 0x0001000005157892 */ /* 0x000fe4000f8efcff */
[----:B------:R-:W-:Y:S02]  /*37c0*/  ULOP3.LUT UR22, UR22, 0x10000, URZ, 0xfc, !UPT ;  /* 0x0001000016167892 */ /* 0x000fe4000f8efcff */
[----:B------:R-:W-:Y:S01]  /*37d0*/  USEL UR31, UR25, 0x1, !UP0 ;  /* 0x00000001191f7887 */ /* 0x000fe2000c000000 */
[----:B------:R-:W-:Y:S01]  /*37e0*/  UMOV UR28, 0x0 ;  /* 0x00000000001c7882 */ /* 0x000fe20000000000 */
[----:B------:R-:W-:Y:S01]  /*37f0*/  UMOV UR29, 0x82004a0 ;  /* 0x082004a0001d7882 */ /* 0x000fe20000000000 */
[----:B------:R-:W-:Y:S01]  /*3800*/  UMOV UR26, 0x0 ;  /* 0x00000000001a7882 */ /* 0x000fe20000000000 */
[----:B------:R-:W-:Y:S01]  /*3810*/  UMOV UR27, 0x82004a0 ;  /* 0x082004a0001b7882 */ /* 0x000fe20000000000 */
[----:B-1----:R-:W-:-:S15]  /*3820*/  R2UR UR32, R0 ;  /* 0x00000000002072ca */ /* 0x002fde00000e0000 */
.L_x_75:
[C---:B------:R-:W-:Y:S02]  /*3830*/  LEA R0, R8.reuse, UR17, 0x3 ;  /* 0x0000001108007c11 */ /* 0x040fe4000f8e18ff */
[----:B------:R-:W-:Y:S02]  /*3840*/  SHF.L.U32 R4, R3, 0x1f, RZ ;  /* 0x0000001f03047819 */ /* 0x000fe400000006ff */
[----:B------:R-:W-:Y:S02]  /*3850*/  LEA R5, R8, UR17, 0x4 ;  /* 0x0000001108057c11 */ /* 0x000fe4000f8e20ff */
[----:B------:R-:W1:Y:S02]  /*3860*/  SYNCS.PHASECHK.TRANS64.TRYWAIT P0, [R0+URZ+0x80], R4 ;  /* 0x00008004000075a7 */ /* 0x000e6400080011ff */
[----:B-1-3--:R-:W-:Y:S05]  /*3870*/  @!P0 BRA `(.L_x_68) ;  /* 0x0000004c00208947 */ /* 0x00afea0003800000 */
.L_x_144:
[----:B-1----:R-:W1:Y:S01]  /*3880*/  LDS.128 R4, [R5+0x110] ;  /* 0x0001100005047984 */ /* 0x002e620000000c00 */
[----:B------:R-:W-:Y:S02]  /*3890*/  VIADD R0, R0, 0x90 ;  /* 0x0000009000007836 */ /* 0x000fe40000000000 */
[----:B------:R-:W-:Y:S01]  /*38a0*/  VIADD R8, R8, 0x1 ;  /* 0x0000000108087836 */ /* 0x000fe20000000000 */
[----:B------:R-:W-:Y:S01]  /*38b0*/  @!PT LDS RZ, [RZ] ;  /* 0x00000000fffff984 */ /* 0x000fe20000000800 */
[----:B------:R-:W-:Y:S01]  /*38c0*/  @!PT LDS RZ, [RZ] ;  /* 0x00000000fffff984 */ /* 0x000fe20000000800 */
[----:B------:R-:W-:Y:S01]  /*38d0*/  @!PT LDS RZ, [RZ] ;  /* 0x00000000fffff984 */ /* 0x000fe20000000800 */
[----:B------:R-:W-:Y:S01]  /*38e0*/  @!PT LDS RZ, [RZ] ;  /* 0x00000000fffff984 */ /* 0x000fe20000000800 */
[----:B------:R2:W-:Y:S06]  /*38f0*/  MEMBAR.ALL.CTA ;  /* 0x0000000000007992 */ /* 0x0005ec0000008000 */
[----:B--2---:R-:W2:Y:S01]  /*3900*/  FENCE.VIEW.ASYNC.S ;  /* 0x00000000000073c6 */ /* 0x004ea20000000000 */
[----:B------:R-:W-:-:S04]  /*3910*/  PRMT R0, RZ, 0x654, R0 ;  /* 0x00000654ff007816 */ /* 0x000fc80000000000 */
[----:B--2---:R2:W-:Y:S01]  /*3920*/  SYNCS.ARRIVE.TRANS64.RED.A1T0 RZ, [R0+URZ], RZ ;  /* 0x000000ff00ff79a7 */ /* 0x0045e200081004ff */
[----:B-1----:R-:W-:Y:S01]  /*3930*/  LOP3.LUT P1, RZ, R6, 0x1, RZ, 0xc0, !PT ;  /* 0x0000000106ff7812 */ /* 0x002fe2000782c0ff */
[----:B--2---:R-:W-:-:S12]  /*3940*/  BRA.U UP3, `(.L_x_69) ;  /* 0x0000000103e07547 */ /* 0x004fd8000b800000 */
[----:B------:R-:W1:Y:S01]  /*3950*/  LDCU UR4, c[0x0][0x38c] ;  /* 0x00007180ff0477ac */ /* 0x000e620008000800 */
[----:B------:R-:W-:Y:S02]  /*3960*/  PLOP3.LUT P2, PT, PT, PT, PT, 0x80, 0x8 ;  /* 0x000000000008781c */ /* 0x000fe40003f4f070 */
[----:B------:R-:W-:Y:S01]  /*3970*/  SHF.L.U32 R4, R9, 0x1f, RZ ;  /* 0x0000001f09047819 */ /* 0x000fe200000006ff */
[----:B------:R-:W-:Y:S02]  /*3980*/  ULEA UR23, UR24, UR17, 0x3 ;  /* 0x0000001118177291 */ /* 0x000fe4000f8e18ff */
[----:B------:R-:W-:Y:S02]  /*3990*/  ULEA UR18, UR24, UR32, 0x6 ;  /* 0x0000002018127291 */ /* 0x000fe4000f8e30ff */
[----:B-1----:R-:W-:-:S06]  /*39a0*/  UISETP.GE.AND UP0, UPT, UR4, 0x1, UPT ;  /* 0x000000010400788c */ /* 0x002fcc000bf06270 */
[----:B------:R-:W-:-:S05]  /*39b0*/  PLOP3.LUT P0, PT, PT, PT, UP0, 0x80, 0x8 ;  /* 0x000000000008781c */ /* 0x000fca0003f0f008 */
[----:B------:R-:W-:-:S08]  /*39c0*/  @UP0 ULEA UR4, UR15, UR17, 0x3 ;  /* 0x000000110f040291 */ /* 0x000fd0000f8e18ff */
[----:B------:R-:W-:-:S04]  /*39d0*/  @P0 SHF.L.U32 R0, R2, 0x1f, RZ ;  /* 0x0000001f02000819 */ /* 0x000fc800000006ff */
[----:B------:R1:W2:Y:S01]  /*39e0*/  @P0 SYNCS.PHASECHK.TRANS64.TRYWAIT P2, [UR4], R0 ;  /* 0x00000000ff0005a7 */ /* 0x0002a20008041104 */
[----:B------:R-:W3:Y:S02]  /*39f0*/  SYNCS.PHASECHK.TRANS64.TRYWAIT P0, [UR23+0xc0], R4 ;  /* 0x0000c004ff0075a7 */ /* 0x000ee40008001117 */
[----:B-123--:R-:W-:Y:S05]  /*3a00*/  @!P0 BRA `(.L_x_70) ;  /* 0x0000004800d08947 */ /* 0x00efea0003800000 */
.L_x_146:
[----:B------:R-:W-:Y:S01]  /*3a10*/  UMOV UR19, UR14 ;  /* 0x0000000e00137c82 */ /* 0x000fe20008000000 */
[----:B------:R-:W-:Y:S05]  /*3a20*/  BRA.U !UP0, `(.L_x_71) ;  /* 0x0000000108987547 */ /* 0x000fea000b800000 */
[----:B------:R-:W-:Y:S02]  /*3a30*/  UIADD3 UR19, UPT, UPT, UR31, UR14, URZ ;  /* 0x0000000e1f137290 */ /* 0x000fe4000fffe0ff */
[----:B------:R-:W-:Y:S01]  /*3a40*/  UPLOP3.LUT UP2, UPT, UPT, UPT, UPT, 0x40, 0x4 ;  /* 0x000000000004789c */ /* 0x000fe20003f4e870 */
[----:B------:R-:W-:Y:S01]  /*3a50*/  UMOV UR16, UR25 ;  /* 0x0000001900107c82 */ /* 0x000fe20008000000 */
[----:B------:R-:W-:-:S09]  /*3a60*/  UMOV UR6, UR15 ;  /* 0x0000000f00067c82 */ /* 0x000fd20008000000 */
.L_x_74:
[----:B--2---:R-:W-:Y:S01]  /*3a70*/  ULEA UR5, UR6, UR17, 0x3 ;  /* 0x0000001106057291 */ /* 0x004fe2000f8e18ff */
[----:B---3--:R-:W-:Y:S11]  /*3a80*/  @P2 BRA `(.L_x_72) ;  /* 0x00000000000c2947 */ /* 0x008ff60003800000 */
[----:B-1----:R-:W-:Y:S04]  /*3a90*/  SHF.L.U32 R4, R2, 0x1f, RZ ;  /* 0x0000001f02047819 */ /* 0x002fe800000006ff */
[----:B------:R-:W1:Y:S02]  /*3aa0*/  SYNCS.PHASECHK.TRANS64.TRYWAIT P0, [UR5], R4 ;  /* 0x00000004ff0075a7 */ /* 0x000e640008001105 */
[----:B-1----:R-:W-:Y:S05]  /*3ab0*/  @!P0 BRA `(.L_x_73) ;  /* 0x0000004800bc8947 */ /* 0x002fea0003800000 */
.L_x_72:
[----:B------:R-:W-:Y:S01]  /*3ac0*/  UISETP.NE.AND UP0, UPT, UR16, 0x1, UPT ;  /* 0x000000011000788c */ /* 0x000fe2000bf05270 */
[----:B------:R-:W-:Y:S01]  /*3ad0*/  PLOP3.LUT P2, PT, PT, PT, PT, 0x80, 0x8 ;  /* 0x000000000008781c */ /* 0x000fe20003f4f070 */
[----:B------:R-:W-:Y:S02]  /*3ae0*/  UIADD3 UR4, UPT, UPT, UR6, 0x1, URZ ;  /* 0x0000000106047890 */ /* 0x000fe4000fffe0ff */
[----:B------:R-:W-:Y:S02]  /*3af0*/  ULEA UR12, UR6, UR22, 0x8 ;  /* 0x00000016060c7291 */ /* 0x000fe4000f8e40ff */
[----:B------:R-:W-:Y:S01]  /*3b00*/  UISETP.NE.AND UP1, UPT, UR4, 0x5, UPT ;  /* 0x000000050400788c */ /* 0x000fe2000bf25270 */
[----:B------:R-:W-:Y:S01]  /*3b10*/  PLOP3.LUT P0, PT, PT, PT, UP0, 0x80, 0x8 ;  /* 0x000000000008781c */ /* 0x000fe20003f0f008 */
[----:B------:R-:W-:Y:S02]  /*3b20*/  UIADD3 UR10, UPT, UPT, UR12, 0x2, URZ ;  /* 0x000000020c0a7890 */ /* 0x000fe4000fffe0ff */
[----:B------:R-:W-:Y:S02]  /*3b30*/  USEL UR7, URZ, 0x1, UP1 ;  /* 0x00000001ff077887 */ /* 0x000fe40008800000 */
[----:B------:R-:W-:Y:S02]  /*3b40*/  USEL UR15, UR4, URZ, UP1 ;  /* 0x000000ff040f7287 */ /* 0x000fe40008800000 */
[----:B------:R-:W-:Y:S02]  /*3b50*/  UIADD3 UR14, UPT, UPT, UR14, 0x1, URZ ;  /* 0x000000010e0e7890 */ /* 0x000fe4000fffe0ff */
[----:B------:R-:W-:Y:S01]  /*3b60*/  @UP0 ULEA UR4, UR15, UR17, 0x3 ;  /* 0x000000110f040291 */ /* 0x000fe2000f8e18ff */
[----:B------:R-:W-:Y:S01]  /*3b70*/  LOP3.LUT R2, R2, UR7, RZ, 0x3c, !PT ;  /* 0x0000000702027c12 */ /* 0x000fe2000f8e3cff */
[----:B------:R-:W-:Y:S01]  /*3b80*/  UIADD3 UR7, UPT, UPT, UR5, 0x28, URZ ;  /* 0x0000002805077890 */ /* 0x000fe2000fffe0ff */
[----:B------:R-:W-:Y:S02]  /*3b90*/  UMOV UR13, 0x80004020 ;  /* 0x80004020000d7882 */ /* 0x000fe40000000000 */
[----:B-1----:R-:W-:Y:S01]  /*3ba0*/  @P0 SHF.L.U32 R0, R2, 0x1f, RZ ;  /* 0x0000001f02000819 */ /* 0x002fe200000006ff */
[----:B------:R-:W-:Y:S01]  /*3bb0*/  UMOV UR5, 0x80004020 ;  /* 0x8000402000057882 */ /* 0x000fe20000000000 */
[----:B------:R-:W-:Y:S01]  /*3bc0*/  UMOV UR11, 0x80004020 ;  /* 0x80004020000b7882 */ /* 0x000fe20000000000 */
[----:B------:R-:W-:Y:S01]  /*3bd0*/  UMOV UR9, 0x80004020 ;  /* 0x8000402000097882 */ /* 0x000fe20000000000 */
[----:B------:R2:W3:Y:S01]  /*3be0*/  @P0 SYNCS.PHASECHK.TRANS64.TRYWAIT P2, [UR4], R0 ;  /* 0x00000000ff0005a7 */ /* 0x0004e20008041104 */
[----:B------:R-:W-:Y:S02]  /*3bf0*/  ULEA UR4, UR6, UR21, 0x8 ;  /* 0x0000001506047291 */ /* 0x000fe4000f8e40ff */
[----:B------:R-:W-:Y:S02]  /*3c00*/  UISETP.NE.AND UP0, UPT, UR14, UR19, UPT ;  /* 0x000000130e00728c */ /* 0x000fe4000bf05270 */
[----:B------:R-:W-:Y:S02]  /*3c10*/  UIADD3 UR8, UPT, UPT, UR4, 0x2, URZ ;  /* 0x0000000204087890 */ /* 0x000fe4000fffe0ff */
[----:B------:R-:W-:Y:S01]  /*3c20*/  UIADD3 UR16, UPT, UPT, UR16, -0x1, URZ ;  /* 0xffffffff10107890 */ /* 0x000fe2000fffe0ff */
[----:B------:R-:W-:Y:S02]  /*3c30*/  UMOV UR6, UR15 ;  /* 0x0000000f00067c82 */ /* 0x000fe40008000000 */
[----:B------:R2:W-:Y:S01]  /*3c40*/  UTCIMMA.2CTA gdesc[UR4], gdesc[UR12], tmem[UR18], tmem[UR28], idesc[UR29], UP2 ;  /* 0x00ff1c0c040075ea */ /* 0x0005e20009200112 */
[----:B------:R-:W-:Y:S03]  /*3c50*/  UPLOP3.LUT UP2, UPT, UPT, UPT, UPT, 0x80, 0x8 ;  /* 0x000000000008789c */ /* 0x000fe60003f4f070 */
[----:B------:R2:W-:Y:S01]  /*3c60*/  UTCIMMA.2CTA gdesc[UR8], gdesc[UR10], tmem[UR18], tmem[UR26], idesc[UR27], UPT ;  /* 0x00ff1a0a080075ea */ /* 0x0005e2000ba00112 */
[----:B------:R2:W-:Y:S01]  /*3c70*/  UTCBAR.2CTA.MULTICAST [UR7], URZ, UR20 ;  /* 0x000000ff070073e9 */ /* 0x0005e20008200814 */
[----:B------:R-:W-:Y:S06]  /*3c80*/  BRA.U UP0, `(.L_x_74) ;  /* 0xfffffffd00787547 */ /* 0x000fec000b83ffff */
.L_x_71:
[----:B--2---:R-:W-:Y:S01]  /*3c90*/  UIADD3 UR4, UPT, UPT, UR23, 0xa0, URZ ;  /* 0x000000a017047890 */ /* 0x004fe2000fffe0ff */
[----:B------:R-:W-:-:S08]  /*3ca0*/  UMOV UR14, UR19 ;  /* 0x00000013000e7c82 */ /* 0x000fd00008000000 */
[----:B------:R2:W-:Y:S01]  /*3cb0*/  UTCBAR.2CTA.MULTICAST [UR4], URZ, UR30 ;  /* 0x000000ff040073e9 */ /* 0x0005e2000820081e */
[----:B------:R-:W-:Y:S02]  /*3cc0*/  NOP ;  /* 0x0000000000007918 */ /* 0x000fe40000000000 */
.L_x_69:
[----:B--2---:R-:W-:Y:S01]  /*3cd0*/  UIADD3 UR4, UPT, UPT, UR24, 0x1, URZ ;  /* 0x0000000118047890 */ /* 0x004fe2000fffe0ff */
[----:B------:R-:W-:-:S03]  /*3ce0*/  ISETP.NE.AND P0, PT, R8, 0x2, PT ;  /* 0x000000020800780c */ /* 0x000fc60003f05270 */
[----:B------:R-:W-:Y:S01]  /*3cf0*/  UISETP.NE.AND UP0, UPT, UR4, 0x4, UPT ;  /* 0x000000040400788c */ /* 0x000fe2000bf05270 */
[----:B-1----:R-:W-:Y:S02]  /*3d00*/  SEL R0, RZ, 0x1, P0 ;  /* 0x00000001ff007807 */ /* 0x002fe40000000000 */
[----:B------:R-:W-:Y:S01]  /*3d10*/  SEL R8, R8, RZ, P0 ;  /* 0x000000ff08087207 */ /* 0x000fe20000000000 */
[----:B------:R-:W-:Y:S01]  /*3d20*/  USEL UR5, URZ, 0x1, UP0 ;  /* 0x00000001ff057887 */ /* 0x000fe20008000000 */
[----:B------:R-:W-:Y:S01]  /*3d30*/  LOP3.LUT R3, R3, R0, RZ, 0x3c, !PT ;  /* 0x0000000003037212 */ /* 0x000fe200078e3cff */
[----:B------:R-:W-:-:S04]  /*3d40*/  USEL UR24, UR4, URZ, UP0 ;  /* 0x000000ff04187287 */ /* 0x000fc80008000000 */
[----:B------:R-:W-:Y:S01]  /*3d50*/  LOP3.LUT R9, R9, UR5, RZ, 0x3c, !PT ;  /* 0x0000000509097c12 */ /* 0x000fe2000f8e3cff */
[----:B------:R-:W-:Y:S07]  /*3d60*/  @P1 BRA `(.L_x_75) ;  /* 0xfffffff800b01947 */ /* 0x000fee000383ffff */
[----:B------:R-:W1:Y:S01]  /*3d70*/  S2UR UR8, SR_CgaCtaId ;  /* 0x00000000000879c3 */ /* 0x000e620000008800 */
[----:B------:R-:W-:Y:S01]  /*3d80*/  ELECT P0, URZ, PT ;  /* 0x0000000000ff782f */ /* 0x000fe20003800000 */
[----:B------:R-:W-:Y:S01]  /*3d90*/  HFMA2 R0, -RZ, RZ, 0, 5.9604644775390625e-08 ;  /* 0x00000001ff007431 */ /* 0x000fe200000001ff */
[----:B------:R-:W-:-:S05]  /*3da0*/  UMOV UR4, 0x40 ;  /* 0x0000004000047882 */ /* 0x000fca0000000000 */
[----:B------:R-:W-:Y:S01]  /*3db0*/  UVIRTCOUNT.DEALLOC.SMPOOL 0x80 ;  /* 0x000000800000784c */ /* 0x000fe20000000000 */
[----:B------:R-:W-:Y:S02]  /*3dc0*/  UISETP.NE.AND UP1, UPT, UR33, URZ, UPT ;  /* 0x000000ff2100728c */ /* 0x000fe4000bf25270 */
[----:B-1----:R-:W-:-:S09]  /*3dd0*/  ULEA UR8, UR8, UR4, 0x18 ;  /* 0x0000000408087291 */ /* 0x002fd2000f8ec0ff */
[----:B------:R1:W-:Y:S01]  /*3de0*/  @P0 STS.U8 [UR8+0x1c], R0 ;  /* 0x00001c00ff000988 */ /* 0x0003e20008000008 */
[----:B------:R-:W-:Y:S05]  /*3df0*/  BRA.U UP1, `(.L_x_76) ;  /* 0x0000000101a07547 */ /* 0x000fea000b800000 */
[----:B------:R-:W-:Y:S01]  /*3e00*/  UIADD3 UR7, UPT, UPT, UR17, 0xc0, URZ ;  /* 0x000000c011077890 */ /* 0x000fe2000fffe0ff */
[----:B------:R-:W-:-:S03]  /*3e10*/  SHF.L.U32 R2, R9, 0x1f, RZ ;  /* 0x0000001f09027819 */ /* 0x000fc600000006ff */
[----:B------:R-:W-:-:S09]  /*3e20*/  ULEA UR4, UR24, UR7, 0x3 ;  /* 0x0000000718047291 */ /* 0x000fd2000f8e18ff */
[----:B------:R-:W2:Y:S02]  /*3e30*/  SYNCS.PHASECHK.TRANS64.TRYWAIT P0, [UR4], R2 ;  /* 0x00000002ff0075a7 */ /* 0x000ea40008001104 */
[----:B--2---:R-:W-:Y:S05]  /*3e40*/  @!P0 BRA `(.L_x_77) ;  /* 0x0000004400f08947 */ /* 0x004fea0003800000 */
.L_x_149:
        /* <DEDUP_REMOVED lines=9> */
.L_x_151:
        /* <DEDUP_REMOVED lines=9> */
.L_x_153:
[----:B------:R-:W-:-:S04]  /*3f70*/  UIADD3 UR4, UPT, UPT, UR4, 0x1, URZ ;  /* 0x0000000104047890 */ /* 0x000fc8000fffe0ff */
[----:B------:R-:W-:-:S04]  /*3f80*/  UISETP.NE.AND UP0, UPT, UR4, 0x4, UPT ;  /* 0x000000040400788c */ /* 0x000fc8000bf05270 */
[----:B------:R-:W-:Y:S02]  /*3f90*/  USEL UR5, URZ, 0x1, UP0 ;  /* 0x00000001ff057887 */ /* 0x000fe40008000000 */
[----:B------:R-:W-:-:S04]  /*3fa0*/  USEL UR4, UR4, URZ, UP0 ;  /* 0x000000ff04047287 */ /* 0x000fc80008000000 */
[----:B------:R-:W-:Y:S01]  /*3fb0*/  ULEA UR4, UR4, UR7, 0x3 ;  /* 0x0000000704047291 */ /* 0x000fe2000f8e18ff */
[----:B------:R-:W-:-:S04]  /*3fc0*/  LOP3.LUT R2, R2, UR5, RZ, 0x3c, !PT ;  /* 0x0000000502027c12 */ /* 0x000fc8000f8e3cff */
[----:B------:R-:W-:Y:S01]  /*3fd0*/  SHF.L.U32 R2, R2, 0x1f, RZ ;  /* 0x0000001f02027819 */ /* 0x000fe200000006ff */
[----:B-1----:R-:W-:-:S04]  /*3fe0*/  IMAD.U32 R0, RZ, RZ, UR4 ;  /* 0x00000004ff007e24 */ /* 0x002fc8000f8e00ff */
[----:B------:R1:W2:Y:S03]  /*3ff0*/  SYNCS.PHASECHK.TRANS64.TRYWAIT P0, [R0+URZ], R2 ;  /* 0x00000002000075a7 */ /* 0x0002a600080011ff */
[----:B--2---:R-:W-:Y:S05]  /*4000*/  @!P0 NANOSLEEP.SYNCS 0x989680 ;  /* 0x009896800000895d */ /* 0x004fea0003900000 */
[----:B------:R-:W2:Y:S02]  /*4010*/  @!P0 SYNCS.PHASECHK.TRANS64 P0, [R0+URZ], R2 ;  /* 0x00000002000085a7 */ /* 0x000ea400080010ff */
[----:B--2---:R-:W-:Y:S05]  /*4020*/  @P0 BRA `(.L_x_80) ;  /* 0x0000000000200947 */ /* 0x004fea0003800000 */
.L_x_81:
[----:B--2---:R2:W4:Y:S02]  /*4030*/  SYNCS.PHASECHK.TRANS64.TRYWAIT P0, [R0+URZ], R2 ;  /* 0x00000002000075a7 */ /* 0x00452400080011ff */
[----:B----4-:R-:W-:Y:S05]  /*4040*/  @!P0 NANOSLEEP.SYNCS 0x989680 ;  /* 0x009896800000895d */ /* 0x010fea0003900000 */
[----:B------:R-:W4:Y:S02]  /*4050*/  @!P0 SYNCS.PHASECHK.TRANS64 P0, [R0+URZ], R2 ;  /* 0x00000002000085a7 */ /* 0x000f2400080010ff */
[----:B----4-:R-:W-:Y:S05]  /*4060*/  @!P0 BRA `(.L_x_81) ;  /* 0xfffffffc00f08947 */ /* 0x010fea000383ffff */
[----:B------:R-:W-:Y:S05]  /*4070*/  BRA `(.L_x_80) ;  /* 0x00000000000c7947 */ /* 0x000fea0003800000 */
.L_x_76:
[----:B------:R-:W-:-:S04]  /*4080*/  UIADD3 UR4, UPT, UPT, UR17, 0x100, URZ ;  /* 0x0000010011047890 */ /* 0x000fc8000fffe0ff */
[----:B------:R-:W-:-:S09]  /*4090*/  UPRMT UR4, UR34, 0x654, UR4 ;  /* 0x0000065422047896 */ /* 0x000fd20008000004 */
[----:B------:R-:W-:Y:S03]  /*40a0*/  SYNCS.ARRIVE.TRANS64.RED.A1T0 RZ, [UR4], RZ ;  /* 0x000000ffffff79a7 */ /* 0x000fe60008100404 */
.L_x_80:
[----:B-12---:R-:W-:Y:S01]  /*40b0*/  SHF.L.U32 R2, RZ, 0x1f, RZ ;  /* 0x0000001fff027819 */ /* 0x006fe200000006ff */
[----:B------:R-:W-:Y:S01]  /*40c0*/  UIADD3 UR4, UPT, UPT, UR17, 0x100, URZ ;  /* 0x0000010011047890 */ /* 0x000fe2000fffe0ff */
[----:B------:R-:W-:Y:S02]  /*40d0*/  PLOP3.LUT P0, PT, PT, PT, UP1, 0x80, 0x8 ;  /* 0x000000000008781c */ /* 0x000fe40003f0f018 */
[----:B------:R-:W1:Y:S02]  /*40e0*/  SYNCS.PHASECHK.TRANS64.TRYWAIT P1, [UR17+0x100], R2 ;  /* 0x00010002ff0075a7 */ /* 0x000e640008021111 */
[----:B-1----:R-:W-:Y:S09]  /*40f0*/  @!P1 BRA `(.L_x_82) ;  /* 0x00000044008c9947 */ /* 0x002ff20003800000 */
.L_x_155:
[----:B------:R-:W-:Y:S01]  /*4100*/  @!UP1 UPRMT UR4, UR34, 0x654, UR4 ;  /* 0x0000065422049896 */ /* 0x000fe20008000004 */
[----:B------:R-:W-:Y:S01]  /*4110*/  UMOV UR5, 0xffff ;  /* 0x0000ffff00057882 */ /* 0x000fe20000000000 */
[----:B------:R-:W-:-:S07]  /*4120*/  UMOV UR6, 0x1 ;  /* 0x0000000100067882 */ /* 0x000fce0000000000 */
[----:B------:R-:W-:Y:S01]  /*4130*/  @!P0 SYNCS.ARRIVE.TRANS64.RED.A1T0 RZ, [UR4], RZ ;  /* 0x000000ffffff89a7 */ /* 0x000fe20008100404 */
[----:B------:R-:W-:Y:S01]  /*4140*/  NOP ;  /* 0x0000000000007918 */ /* 0x000fe20000000000 */
[----:B-1----:R-:W1:Y:S01]  /*4150*/  LDS R0, [UR8+0x14] ;  /* 0x00001408ff007984 */ /* 0x002e620008000800 */
[----:B------:R-:W-:-:S04]  /*4160*/  ULOP3.LUT UR4, UR32, 0xffff, URZ, 0xc0, !UPT ;  /* 0x0000ffff20047892 */ /* 0x000fc8000f8ec0ff */
[----:B------:R-:W-:-:S04]  /*4170*/  USHF.R.U32.HI UR4, URZ, 0x5, UR4 ;  /* 0x00000005ff047899 */ /* 0x000fc80008011604 */
[----:B------:R-:W-:Y:S02]  /*4180*/  USHF.L.U32 UR5, UR5, UR4, URZ ;  /* 0x0000000405057299 */ /* 0x000fe400080006ff */
[----:B------:R-:W-:-:S04]  /*4190*/  USHF.L.U32 UR4, UR6, UR4, URZ ;  /* 0x0000000406047299 */ /* 0x000fc800080006ff */
[----:B-1----:R-:W-:-:S04]  /*41a0*/  LOP3.LUT R0, R0, UR5, RZ, 0xc0, !PT ;  /* 0x0000000500007c12 */ /* 0x002fc8000f8ec0ff */
[----:B------:R-:W-:-:S13]  /*41b0*/  ISETP.NE.AND P0, PT, R0, UR5, PT ;  /* 0x0000000500007c0c */ /* 0x000fda000bf05270 */
[----:B------:R-:W-:Y:S05]  /*41c0*/  @P0 BRA `(.L_x_83) ;  /* 0x0000000000580947 */ /* 0x000fea0003800000 */
[----:B------:R-:W1:Y:S02]  /*41d0*/  LDS R0, [UR8+0x18] ;  /* 0x00001808ff007984 */ /* 0x000e640008000800 */
[----:B-1----:R-:W-:-:S04]  /*41e0*/  LOP3.LUT R0, R0, UR4, RZ, 0xc0, !PT ;  /* 0x0000000400007c12 */ /* 0x002fc8000f8ec0ff */
[----:B------:R-:W-:-:S13]  /*41f0*/  ISETP.NE.AND P0, PT, R0, UR4, PT ;  /* 0x0000000400007c0c */ /* 0x000fda000bf05270 */
[----:B------:R-:W-:Y:S05]  /*4200*/  @P0 BRA `(.L_x_84) ;  /* 0x00000000003c0947 */ /* 0x000fea0003800000 */
[----:B------:R-:W1:Y:S01]  /*4210*/  S2R R2, SR_LANEID ;  /* 0x0000000000027919 */ /* 0x000e620000000000 */
[----:B------:R-:W-:-:S06]  /*4220*/  ULOP3.LUT UR5, URZ, UR5, URZ, 0x33, !UPT ;  /* 0x00000005ff057292 */ /* 0x000fcc000f8e33ff */
[----:B------:R-:W-:-:S04]  /*4230*/  IMAD.U32 R0, RZ, RZ, UR5 ;  /* 0x00000005ff007e24 */ /* 0x000fc8000f8e00ff */
[----:B------:R2:W4:Y:S02]  /*4240*/  REDUX UR7, R0 ;  /* 0x00000000000773c4 */ /* 0x0005240000000000 */
[----:B------:R1:W-:Y:S01]  /*4250*/  UTCATOMSWS.AND URZ, UR5 ;  /* 0x0000000500ff79e3 */ /* 0x0003e20008000000 */
[----:B--2---:R-:W-:Y:S01]  /*4260*/  LOP3.LUT R0, RZ, UR4, RZ, 0x33, !PT ;  /* 0x00000004ff007c12 */ /* 0x004fe2000f8e33ff */
[----:B------:R-:W-:Y:S02]  /*4270*/  VOTEU.ANY UR4, UPT, PT ;  /* 0x0000000000047886 */ /* 0x000fe400038e0100 */
[----:B------:R-:W-:Y:S02]  /*4280*/  UFLO.U32 UR4, UR4 ;  /* 0x00000004000472bd */ /* 0x000fe400080e0000 */
[----:B------:R-:W2:Y:S04]  /*4290*/  REDUX UR6, R0 ;  /* 0x00000000000673c4 */ /* 0x000ea80000000000 */
[----:B-1----:R-:W-:-:S02]  /*42a0*/  ISETP.EQ.U32.AND P0, PT, R2, UR4, PT ;  /* 0x0000000402007c0c */ /* 0x002fc4000bf02070 */
[----:B----4-:R-:W-:-:S11]  /*42b0*/  MOV R2, UR7 ;  /* 0x0000000700027c02 */ /* 0x010fd60008000f00 */
[----:B------:R1:W-:Y:S01]  /*42c0*/  @P0 ATOMS.AND RZ, [UR8+0x14], R2 ;  /* 0x00001402ffff098c */ /* 0x0003e2000a800008 */
[----:B--2---:R-:W-:-:S05]  /*42d0*/  IMAD.U32 R0, RZ, RZ, UR6 ;  /* 0x00000006ff007e24 */ /* 0x004fca000f8e00ff */
[----:B------:R1:W-:Y:S01]  /*42e0*/  @P0 ATOMS.AND RZ, [UR8+0x18], R0 ;  /* 0x00001800ffff098c */ /* 0x0003e2000a800008 */
[----:B------:R-:W-:Y:S05]  /*42f0*/  BRA `(.L_x_85) ;  /* 0x0000000000147947 */ /* 0x000fea0003800000 */
.L_x_84:
[----:B------:R-:W-:Y:S02]  /*4300*/  MOV R2, 0x4320 ;  /* 0x0000432000027802 */ /* 0x000fe40000000f00 */
[----:B---3-5:R-:W-:Y:S05]  /*4310*/  CALL.REL.NOINC `($__internal_0_$__cuda_sm10x_tcgen05_guardrail_trap_col_being_dealloced_not_returned_by_alloc) ;  /* 0x0000004400e07944 */ /* 0x028fea0003c00000 */
[----:B------:R-:W-:Y:S05]  /*4320*/  BRA `(.L_x_85) ;  /* 0x0000000000087947 */ /* 0x000fea0003800000 */
.L_x_83:
[----:B------:R-:W-:Y:S02]  /*4330*/  MOV R2, 0x4350 ;  /* 0x0000435000027802 */ /* 0x000fe40000000f00 */
[----:B---3-5:R-:W-:Y:S05]  /*4340*/  CALL.REL.NOINC `($__internal_2_$__cuda_sm10x_tcgen05_guardrail_trap_unallocated_columns_being_dealloced) ;  /* 0x0000004400ec7944 */ /* 0x028fea0003c00000 */
.L_x_85:
[----:B------:R-:W-:Y:S01]  /*4350*/  NOP ;  /* 0x0000000000007918 */ /* 0x000fe20000000000 */
[----:B------:R-:W-:Y:S05]  /*4360*/  EXIT ;  /* 0x000000000000794d */ /* 0x000fea0003800000 */
.L_x_56:
[----:B------:R-:W-:-:S09]  /*4370*/  UISETP.NE.OR UP0, UPT, UR25, 0x3, !UP3 ;  /* 0x000000031900788c */ /* 0x000fd2000df05670 */
[----:B------:R-:W-:Y:S05]  /*4380*/  BRA.U UP0, `(.L_x_86) ;  /* 0x0000000d00b47547 */ /* 0x000fea000b800000 */
[----:B------:R-:W1:Y:S01]  /*4390*/  LDCU UR31, c[0x0][0x370] ;  /* 0x00006e00ff1f77ac */ /* 0x000e620008000800 */
[----:B------:R-:W2:Y:S01]  /*43a0*/  LDC.64 R16, c[0x0][0x348] ;  /* 0x0000d200ff107b82 */ /* 0x000ea20000000a00 */
[----:B------:R-:W-:Y:S02]  /*43b0*/  HFMA2 R13, -RZ, RZ, 0, 0 ;  /* 0x00000000ff0d7431 */ /* 0x000fe400000001ff */
[----:B------:R-:W-:Y:S01]  /*43c0*/  IMAD.MOV.U32 R15, RZ, RZ, 0x1 ;  /* 0x00000001ff0f7424 */ /* 0x000fe200078e00ff */
[----:B------:R-:W1:Y:S01]  /*43d0*/  LDCU.128 UR32, c[0x0][0xb10] ;  /* 0x00016200ff2077ac */ /* 0x000e620008000c00 */
[----:B------:R-:W-:Y:S01]  /*43e0*/  IMAD.MOV.U32 R14, RZ, RZ, RZ ;  /* 0x000000ffff0e7224 */ /* 0x000fe200078e00ff */
[----:B------:R-:W-:Y:S01]  /*43f0*/  MOV R7, 0x1000 ;  /* 0x0000100000077802 */ /* 0x000fe20000000f00 */
[----:B------:R-:W3:Y:S01]  /*4400*/  LDCU UR30, c[0x0][0x374] ;  /* 0x00006e80ff1e77ac */ /* 0x000ee20008000800 */
[----:B------:R-:W4:Y:S01]  /*4410*/  LDC.64 R2, c[0x0][0x888] ;  /* 0x00022200ff027b82 */ /* 0x000f220000000a00 */
[----:B------:R-:W3:Y:S01]  /*4420*/  LDCU UR15, c[0x0][0xb0c] ;  /* 0x00016180ff0f77ac */ /* 0x000ee20008000800 */
[----:B------:R-:W2:Y:S06]  /*4430*/  LDCU UR40, c[0x0][0xb20] ;  /* 0x00016400ff2877ac */ /* 0x000eac0008000800 */
[----:B------:R-:W4:Y:S01]  /*4440*/  LDC.64 R4, c[0x0][0x890] ;  /* 0x00022400ff047b82 */ /* 0x000f220000000a00 */
[----:B------:R-:W2:Y:S01]  /*4450*/  LDCU UR4, c[0x0][0xb30] ;  /* 0x00016600ff0477ac */ /* 0x000ea20008000800 */
[----:B------:R-:W-:Y:S01]  /*4460*/  UMOV UR21, 0x400 ;  /* 0x0000040000157882 */ /* 0x000fe20000000000 */
[----:B-1----:R-:W-:-:S02]  /*4470*/  UIMAD.WIDE.U32 UR6, UR31, UR32, URZ ;  /* 0x000000201f0672a5 */ /* 0x002fc4000f8e00ff */
[----:B---3--:R-:W-:Y:S02]  /*4480*/  UIMAD.WIDE.U32 UR8, UR30, UR35, URZ ;  /* 0x000000231e0872a5 */ /* 0x008fe4000f8e00ff */
[----:B------:R-:W-:Y:S02]  /*4490*/  ULEA UR21, UR46, UR21, 0x18 ;  /* 0x000000152e157291 */ /* 0x000fe4000f8ec0ff */
[----:B------:R-:W-:Y:S02]  /*44a0*/  UPLOP3.LUT UP3, UPT, UPT, UPT, UPT, 0x40, 0x4 ;  /* 0x000000000004789c */ /* 0x000fe40003f6e870 */
[----:B------:R-:W-:Y:S01]  /*44b0*/  UIADD3 UR37, UPT, UPT, UR21, 0x58, URZ ;  /* 0x0000005815257890 */ /* 0x000fe2000fffe0ff */
[----:B------:R-:W-:Y:S01]  /*44c0*/  UMOV UR6, UR7 ;  /* 0x0000000700067c82 */ /* 0x000fe20008000000 */
[----:B------:R-:W-:Y:S01]  /*44d0*/  UMOV UR38, UR9 ;  /* 0x0000000900267c82 */ /* 0x000fe20008000000 */
[----:B------:R-:W-:Y:S02]  /*44e0*/  UISETP.GE.AND UP0, UPT, UR42, 0x1, UPT ;  /* 0x000000012a00788c */ /* 0x000fe4000bf06270 */
[----:B------:R-:W-:Y:S01]  /*44f0*/  UISETP.NE.AND UP4, UPT, UR42, 0x1, UPT ;  /* 0x000000012a00788c */ /* 0x000fe2000bf85270 */
[----:B------:R-:W1:Y:S01]  /*4500*/  LDCU.64 UR22, c[0x0][0xb28] ;  /* 0x00016500ff1677ac */ /* 0x000e620008000a00 */
[----:B------:R-:W-:-:S02]  /*4510*/  UISETP.NE.AND UP6, UPT, UR15, 0x1, UPT ;  /* 0x000000010f00788c */ /* 0x000fc4000bfc5270 */
[----:B------:R-:W-:Y:S02]  /*4520*/  UISETP.NE.AND UP5, UPT, UR34, 0x1, UPT ;  /* 0x000000012200788c */ /* 0x000fe4000bfa5270 */
[----:B------:R-:W-:Y:S02]  /*4530*/  UIADD3 UR25, UPT, UPT, UR21, 0x50, URZ ;  /* 0x0000005015197890 */ /* 0x000fe4000fffe0ff */
[----:B------:R-:W-:Y:S02]  /*4540*/  UPRMT UR37, UR46, 0x654, UR37 ;  /* 0x000006542e257896 */ /* 0x000fe40008000025 */
[----:B------:R-:W-:Y:S02]  /*4550*/  USHF.R.U32.HI UR39, URZ, UR33, UR6 ;  /* 0x00000021ff277299 */ /* 0x000fe40008011606 */
[----:B--2---:R-:W-:Y:S02]  /*4560*/  USHF.R.U32.HI UR38, URZ, UR40, UR38 ;  /* 0x00000028ff267299 */ /* 0x004fe40008011626 */
[----:B------:R-:W-:-:S11]  /*4570*/  UISETP.NE.AND UP2, UPT, UR4, 0x1, UPT ;  /* 0x000000010400788c */ /* 0x000fd6000bf45270 */
.L_x_95:
[C---:B------:R-:W-:Y:S02]  /*4580*/  LEA R12, R14.reuse, UR21, 0x3 ;  /* 0x000000150e0c7c11 */ /* 0x040fe4000f8e18ff */
[----:B------:R-:W-:Y:S02]  /*4590*/  SHF.L.U32 R0, R13, 0x1f, RZ ;  /* 0x0000001f0d007819 */ /* 0x000fe400000006ff */
[----:B------:R-:W-:Y:S02]  /*45a0*/  LEA R8, R14, UR21, 0x4 ;  /* 0x000000150e087c11 */ /* 0x000fe4000f8e20ff */
[----:B--2---:R-:W2:Y:S02]  /*45b0*/  SYNCS.PHASECHK.TRANS64.TRYWAIT P0, [R12+URZ+0x80], R0 ;  /* 0x000080000c0075a7 */ /* 0x004ea400080011ff */
[----:B--2---:R-:W-:Y:S05]  /*45c0*/  @!P0 BRA `(.L_x_87) ;  /* 0x0000004000708947 */ /* 0x004fea0003800000 */
.L_x_156:
[----:B------:R-:W3:Y:S01]  /*45d0*/  LDS.128 R8, [R8+0x110] ;  /* 0x0001100008087984 */ /* 0x000ee20000000c00 */
[----:B------:R-:W-:Y:S01]  /*45e0*/  UISETP.GE.AND UP0, UPT, UR42, 0x1, UPT ;  /* 0x000000012a00788c */ /* 0x000fe2000bf06270 */
[----:B------:R-:W-:Y:S01]  /*45f0*/  @!PT LDS RZ, [RZ] ;  /* 0x00000000fffff984 */ /* 0x000fe20000000800 */
[----:B------:R-:W-:Y:S01]  /*4600*/  @!PT LDS RZ, [RZ] ;  /* 0x00000000fffff984 */ /* 0x000fe20000000800 */
[----:B------:R-:W-:Y:S01]  /*4610*/  @!PT LDS RZ, [RZ] ;  /* 0x00000000fffff984 */ /* 0x000fe20000000800 */
[----:B------:R-:W-:Y:S01]  /*4620*/  @!PT LDS RZ, [RZ] ;  /* 0x00000000fffff984 */ /* 0x000fe20000000800 */
[----:B------:R1:W-:Y:S06]  /*4630*/  MEMBAR.ALL.CTA ;  /* 0x0000000000007992 */ /* 0x0003ec0000008000 */
[----:B-1----:R-:W1:Y:S01]  /*4640*/  FENCE.VIEW.ASYNC.S ;  /* 0x00000000000073c6 */ /* 0x002e620000000000 */
[----:B---3--:R-:W-:Y:S11]  /*4650*/  LOP3.LUT P0, RZ, R10, 0x1, RZ, 0xc0, !PT ;  /* 0x000000010aff7812 */ /* 0x008ff6000780c0ff */
[----:B------:R-:W-:Y:S02]  /*4660*/  @!UPT UIADD3 URZ, UPT, UPT, URZ, URZ, URZ ;  /* 0x000000fffffff290 */ /* 0x000fe4000fffe0ff */
[----:B-1----:R-:W-:Y:S01]  /*4670*/  VOTEU.ANY UP1, P0 ;  /* 0x0000000000ff7886 */ /* 0x002fe20000020100 */
[----:B------:R-:W-:Y:S11]  /*4680*/  PLOP3.LUT P0, PT, PT, PT, UP1, 0x80, 0x8 ;  /* 0x000000000008781c */ /* 0x000ff60003f0f018 */
[----:B------:R-:W-:Y:S02]  /*4690*/  @!UPT UIADD3 URZ, UPT, UPT, URZ, URZ, URZ ;  /* 0x000000fffffff290 */ /* 0x000fe4000fffe0ff */
[----:B--2---:R-:W-:Y:S02]  /*46a0*/  @P0 SHF.R.U32.HI R0, RZ, 0x10, R9 ;  /* 0x00000010ff000819 */ /* 0x004fe40000011609 */
[----:B------:R-:W-:Y:S02]  /*46b0*/  @P0 MOV R6, R8 ;  /* 0x0000000800060202 */ /* 0x000fe40000000f00 */
[----:B------:R-:W-:Y:S01]  /*46c0*/  @P0 R2UR UR4, R0 ;  /* 0x00000000000402ca */ /* 0x000fe200000e0000 */
[----:B------:R-:W-:Y:S01]  /*46d0*/  VIADD R0, R12, 0x90 ;  /* 0x000000900c007836 */ /* 0x000fe20000000000 */
[----:B------:R-:W-:Y:S02]  /*46e0*/  @P0 LOP3.LUT R8, R9, 0xffff, RZ, 0xc0, !PT ;  /* 0x0000ffff09080812 */ /* 0x000fe400078ec0ff */
[----:B------:R-:W-:Y:S02]  /*46f0*/  @P0 R2UR UR6, R6 ;  /* 0x00000000060602ca */ /* 0x000fe400000e0000 */
[----:B------:R-:W-:Y:S02]  /*4700*/  PRMT R0, RZ, 0x654, R0 ;  /* 0x00000654ff007816 */ /* 0x000fe40000000000 */
[----:B------:R-:W-:Y:S02]  /*4710*/  @P0 R2UR UR5, R8 ;  /* 0x00000000080502ca */ /* 0x000fe400000e0000 */
[----:B------:R1:W-:Y:S03]  /*4720*/  SYNCS.ARRIVE.TRANS64.RED.A1T0 RZ, [R0+URZ], RZ ;  /* 0x000000ff00ff79a7 */ /* 0x0003e600081004ff */
[----:B------:R-:W-:Y:S04]  /*4730*/  @UP1 UMOV UR29, UR4 ;  /* 0x00000004001d1c82 */ /* 0x000fe80008000000 */
[----:B------:R-:W-:Y:S04]  /*4740*/  @UP1 UMOV UR14, UR6 ;  /* 0x00000006000e1c82 */ /* 0x000fe80008000000 */
[----:B------:R-:W-:Y:S01]  /*4750*/  @UP1 UMOV UR13, UR5 ;  /* 0x00000005000d1c82 */ /* 0x000fe20008000000 */
[----:B------:R-:W-:Y:S05]  /*4760*/  BRA.U !UP0, `(.L_x_88) ;  /* 0x0000000108a47547 */ /* 0x000fea000b800000 */
[----:B------:R-:W-:Y:S02]  /*4770*/  UIMAD.WIDE.U32 UR8, UR13, UR35, URZ ;  /* 0x000000230d0872a5 */ /* 0x000fe4000f8e00ff */
[----:B------:R-:W-:Y:S02]  /*4780*/  UIMAD.WIDE.U32 UR10, UR14, UR32, URZ ;  /* 0x000000200e0a72a5 */ /* 0x000fe4000f8e00ff */
[----:B------:R-:W-:Y:S02]  /*4790*/  USEL UR4, UR30, UR38, !UP5 ;  /* 0x000000261e047287 */ /* 0x000fe4000e800000 */
[----:B------:R-:W-:Y:S02]  /*47a0*/  USEL UR7, UR31, UR39, !UP6 ;  /* 0x000000271f077287 */ /* 0x000fe4000f000000 */
[----:B------:R-:W-:Y:S02]  /*47b0*/  UIMAD.WIDE.U32 UR16, UR4, UR22, URZ ;  /* 0x00000016041072a5 */ /* 0x000fe4000f8e00ff */
[----:B------:R-:W-:Y:S01]  /*47c0*/  UIMAD.WIDE.U32 UR18, UR7, UR22, URZ ;  /* 0x00000016071272a5 */ /* 0x000fe2000f8e00ff */
[----:B------:R-:W-:Y:S02]  /*47d0*/  UMOV UR5, UR9 ;  /* 0x0000000900057c82 */ /* 0x000fe40008000000 */
[----:B------:R-:W-:Y:S03]  /*47e0*/  USHF.R.U32.HI UR6, URZ, UR40, UR5 ;  /* 0x00000028ff067299 */ /* 0x000fe60008011605 */
[----:B------:R-:W-:Y:S01]  /*47f0*/  UMOV UR5, UR11 ;  /* 0x0000000b00057c82 */ /* 0x000fe20008000000 */
[----:B------:R-:W-:Y:S02]  /*4800*/  USEL UR6, UR13, UR6, !UP5 ;  /* 0x000000060d067287 */ /* 0x000fe4000e800000 */
[----:B------:R-:W-:Y:S02]  /*4810*/  USHF.R.U32.HI UR8, URZ, UR33, UR5 ;  /* 0x00000021ff087299 */ /* 0x000fe40008011605 */
[----:B------:R-:W-:Y:S01]  /*4820*/  UIMAD.WIDE.U32 UR10, UR6, UR22, URZ ;  /* 0x00000016060a72a5 */ /* 0x000fe2000f8e00ff */
[----:B------:R-:W-:Y:S02]  /*4830*/  UMOV UR5, UR17 ;  /* 0x0000001100057c82 */ /* 0x000fe40008000000 */
[----:B------:R-:W-:Y:S03]  /*4840*/  @UP4 USHF.R.U32.HI UR4, URZ, UR23, UR5 ;  /* 0x00000017ff044299 */ /* 0x000fe60008011605 */
[----:B------:R-:W-:Y:S01]  /*4850*/  UMOV UR5, UR19 ;  /* 0x0000001300057c82 */ /* 0x000fe20008000000 */
[----:B------:R-:W-:Y:S02]  /*4860*/  UIMAD UR4, UR42, UR4, URZ ;  /* 0x000000042a0472a4 */ /* 0x000fe4000f8e02ff */
[----:B------:R-:W-:Y:S02]  /*4870*/  @UP4 USHF.R.U32.HI UR7, URZ, UR23, UR5 ;  /* 0x00000017ff074299 */ /* 0x000fe40008011605 */
[----:B------:R-:W-:Y:S02]  /*4880*/  USEL UR5, UR14, UR8, !UP6 ;  /* 0x000000080e057287 */ /* 0x000fe4000f000000 */
[----:B------:R-:W-:Y:S02]  /*4890*/  UIMAD UR8, UR42, UR7, URZ ;  /* 0x000000072a0872a4 */ /* 0x000fe4000f8e02ff */
[----:B------:R-:W-:Y:S03]  /*48a0*/  UISETP.GE.AND UP0, UPT, UR6, UR4, UPT ;  /* 0x000000040600728c */ /* 0x000fe6000bf06270 */
[----:B------:R-:W-:Y:S01]  /*48b0*/  UMOV UR4, UR11 ;  /* 0x0000000b00047c82 */ /* 0x000fe20008000000 */
[----:B------:R-:W-:Y:S02]  /*48c0*/  UISETP.GE.OR UP0, UPT, UR5, UR8, UP0 ;  /* 0x000000080500728c */ /* 0x000fe40008706670 */
[----:B------:R-:W-:Y:S02]  /*48d0*/  USHF.R.U32.HI UR4, URZ, UR23, UR4 ;  /* 0x00000017ff047299 */ /* 0x000fe40008011604 */
[----:B------:R-:W-:Y:S02]  /*48e0*/  UIMAD.WIDE.U32 UR8, UR5, UR22, URZ ;  /* 0x00000016050872a5 */ /* 0x000fe4000f8e00ff */
[----:B------:R-:W-:Y:S04]  /*48f0*/  USEL UR10, UR6, UR4, !UP4 ;  /* 0x00000004060a7287 */ /* 0x000fe8000e000000 */
[----:B------:R-:W-:Y:S01]  /*4900*/  UIADD3 UR11, UPT, UPT, -UR10, URZ, URZ ;  /* 0x000000ff0a0b7290 */ /* 0x000fe2000fffe1ff */
[----:B------:R-:W-:Y:S02]  /*4910*/  @!UP0 UMOV UR4, UR9 ;  /* 0x0000000900048c82 */ /* 0x000fe40008000000 */
[----:B------:R-:W-:Y:S02]  /*4920*/  @!UP0 USHF.R.U32.HI UR4, URZ, UR23, UR4 ;  /* 0x00000017ff048299 */ /* 0x000fe40008011604 */
[----:B------:R-:W-:Y:S02]  /*4930*/  UIMAD UR8, UR42, UR11, UR6 ;  /* 0x0000000b2a0872a4 */ /* 0x000fe4000f8e0206 */
[----:B------:R-:W-:Y:S04]  /*4940*/  @!UP0 USEL UR4, UR5, UR4, !UP4 ;  /* 0x0000000405048287 */ /* 0x000fe8000e000000 */
[----:B------:R-:W-:Y:S02]  /*4950*/  @!UP0 UIMAD UR8, UR7, UR8, UR4 ;  /* 0x00000008070882a4 */ /* 0x000fe4000f8e0204 */
[----:B------:R-:W-:Y:S02]  /*4960*/  @!UP0 UIADD3 UR9, UPT, UPT, UR10, -UR4, URZ ;  /* 0x800000040a098290 */ /* 0x000fe4000fffe0ff */
[----:B------:R-:W-:Y:S02]  /*4970*/  UIADD3 UR4, UPT, UPT, -UR5, URZ, URZ ;  /* 0x000000ff05047290 */ /* 0x000fe4000fffe1ff */
[----:B------:R-:W-:Y:S02]  /*4980*/  UIADD3 UR7, UPT, UPT, -UR6, URZ, URZ ;  /* 0x000000ff06077290 */ /* 0x000fe4000fffe1ff */
[----:B------:R-:W-:Y:S02]  /*4990*/  @!UP0 UIMAD UR6, UR9, UR42, UR5 ;  /* 0x0000002a090682a4 */ /* 0x000fe4000f8e0205 */
[----:B------:R-:W-:Y:S02]  /*49a0*/  UIMAD UR14, UR15, UR4, UR14 ;  /* 0x000000040f0e72a4 */ /* 0x000fe4000f8e020e */
[----:B------:R-:W-:Y:S01]  /*49b0*/  UIMAD UR4, UR34, UR7, UR13 ;  /* 0x00000007220472a4 */ /* 0x000fe2000f8e020d */
[----:B------:R-:W-:Y:S02]  /*49c0*/  @!UP0 UMOV UR5, UR8 ;  /* 0x0000000800058c82 */ /* 0x000fe40008000000 */
[----:B------:R-:W-:Y:S02]  /*49d0*/  UIMAD UR14, UR5, UR15, UR14 ;  /* 0x0000000f050e72a4 */ /* 0x000fe4000f8e020e */
[----:B------:R-:W-:Y:S11]  /*49e0*/  UIMAD UR13, UR6, UR34, UR4 ;  /* 0x00000022060d72a4 */ /* 0x000ff6000f8e0204 */
[----:B------:R-:W-:Y:S01]  /*49f0*/  @!UPT UIADD3 URZ, UPT, UPT, URZ, URZ, URZ ;  /* 0x000000fffffff290 */ /* 0x000fe2000fffe0ff */
.L_x_88:
[----:B------:R-:W2:Y:S01]  /*4a00*/  @!UP2 LDCU.128 UR8, c[0x0][0xb10] ;  /* 0x00016200ff08a7ac */ /* 0x000ea20008000c00 */
[C---:B----4-:R-:W-:Y:S02]  /*4a10*/  ISETP.NE.U32.AND P1, PT, R4.reuse, RZ, PT ;  /* 0x000000ff0400720c */ /* 0x050fe40003f25070 */
[----:B------:R-:W-:Y:S02]  /*4a20*/  ISETP.NE.U32.AND P0, PT, R4, RZ, PT ;  /* 0x000000ff0400720c */ /* 0x000fe40003f05070 */
[C---:B------:R-:W-:Y:S02]  /*4a30*/  ISETP.NE.AND.EX P1, PT, R5.reuse, RZ, PT, P1 ;  /* 0x000000ff0500720c */ /* 0x040fe40003f25310 */
[----:B------:R-:W-:Y:S01]  /*4a40*/  ISETP.NE.AND.EX P0, PT, R5, RZ, PT, P0 ;  /* 0x000000ff0500720c */ /* 0x000fe20003f05300 */
[----:B------:R-:W3:Y:S01]  /*4a50*/  @!UP2 LDCU UR5, c[0x0][0xb0c] ;  /* 0x00016180ff05a7ac */ /* 0x000ee20008000800 */
[----:B------:R-:W-:Y:S01]  /*4a60*/  SHF.L.U32 R9, R15, 0x1f, RZ ;  /* 0x0000001f0f097819 */ /* 0x000fe200000006ff */
[----:B------:R-:W-:Y:S02]  /*4a70*/  USHF.L.U32 UR26, UR24, 0x7, URZ ;  /* 0x00000007181a7899 */ /* 0x000fe400080006ff */
[----:B------:R-:W-:Y:S02]  /*4a80*/  USHF.L.U32 UR27, UR20, 0x6, URZ ;  /* 0x00000006141b7899 */ /* 0x000fe400080006ff */
[----:B--2---:R-:W-:Y:S07]  /*4a90*/  UIMAD.WIDE.U32 UR6, UR14, UR8, URZ ;  /* 0x000000080e0672a5 */ /* 0x004fee000f8e00ff */
[----:B------:R-:W-:Y:S01]  /*4aa0*/  @!UP2 UMOV UR4, UR7 ;  /* 0x000000070004ac82 */ /* 0x000fe20008000000 */
[----:B---3--:R-:W-:Y:S02]  /*4ab0*/  @!UP2 UISETP.NE.AND UP0, UPT, UR5, 0x1, UPT ;  /* 0x000000010500a88c */ /* 0x008fe4000bf05270 */
[----:B------:R-:W-:Y:S02]  /*4ac0*/  @!UP2 USHF.R.U32.HI UR4, URZ, UR9, UR4 ;  /* 0x00000009ff04a299 */ /* 0x000fe40008011604 */
[----:B------:R-:W-:Y:S02]  /*4ad0*/  UIMAD.WIDE.U32 UR6, UR13, UR11, URZ ;  /* 0x0000000b0d0672a5 */ /* 0x000fe4000f8e00ff */
[----:B------:R-:W-:Y:S02]  /*4ae0*/  @!UP2 USEL UR8, UR14, UR4, !UP0 ;  /* 0x000000040e08a287 */ /* 0x000fe4000c000000 */
[----:B------:R-:W-:Y:S03]  /*4af0*/  @!UP2 UISETP.NE.AND UP0, UPT, UR10, 0x1, UPT ;  /* 0x000000010a00a88c */ /* 0x000fe6000bf05270 */
[----:B------:R-:W-:Y:S02]  /*4b00*/  @!UP2 UMOV UR6, UR7 ;  /* 0x000000070006ac82 */ /* 0x000fe40008000000 */
[----:B------:R-:W2:Y:S02]  /*4b10*/  @!UP2 LDCU UR4, c[0x0][0xb20] ;  /* 0x00016400ff04a7ac */ /* 0x000ea40008000800 */
[----:B--2---:R-:W-:Y:S04]  /*4b20*/  @!UP2 USHF.R.U32.HI UR6, URZ, UR4, UR6 ;  /* 0x00000004ff06a299 */ /* 0x004fe80008011606 */
[----:B------:R-:W-:Y:S04]  /*4b30*/  @!UP2 USEL UR6, UR13, UR6, !UP0 ;  /* 0x000000060d06a287 */ /* 0x000fe8000c000000 */
[----:B------:R-:W-:Y:S02]  /*4b40*/  @!UP2 UIADD3 UR4, UPT, UPT, -UR8, UR6, URZ ;  /* 0x000000060804a290 */ /* 0x000fe4000fffe1ff */
[----:B------:R-:W-:Y:S02]  /*4b50*/  @!UP2 UIADD3 UR6, UPT, UPT, UR8, -UR6, URZ ;  /* 0x800000060806a290 */ /* 0x000fe4000fffe0ff */
[----:B------:R-:W-:Y:S02]  /*4b60*/  @!UP2 UIMAD UR14, UR4, UR5, UR14 ;  /* 0x00000005040ea2a4 */ /* 0x000fe4000f8e020e */
[----:B------:R-:W-:Y:S01]  /*4b70*/  @!UP2 UIMAD UR13, UR6, UR10, UR13 ;  /* 0x0000000a060da2a4 */ /* 0x000fe2000f8e020d */
[----:B------:R-:W-:Y:S11]  /*4b80*/  BRA.U UP3, `(.L_x_89) ;  /* 0x0000000103107547 */ /* 0x000ff6000b800000 */
[----:B------:R-:W-:Y:S04]  /*4b90*/  MOV R6, UR41 ;  /* 0x0000002900067c02 */ /* 0x000fe80008000f00 */
[----:B------:R-:W-:Y:S04]  /*4ba0*/  SHF.L.U32 R6, R6, 0x1f, RZ ;  /* 0x0000001f06067819 */ /* 0x000fe800000006ff */
[----:B------:R-:W2:Y:S02]  /*4bb0*/  SYNCS.PHASECHK.TRANS64.TRYWAIT P2, [UR21+0x78], R6 ;  /* 0x00007806ff0075a7 */ /* 0x000ea40008041115 */
[----:B--2---:R-:W-:Y:S05]  /*4bc0*/  @!P2 BRA `(.L_x_90) ;  /* 0x0000003c0004a947 */ /* 0x004fea0003800000 */
.L_x_89:
[----:B------:R-:W-:Y:S05]  /*4bd0*/  @!P1 BRA `(.L_x_91) ;  /* 0x0000000000309947 */ /* 0x000fea0003800000 */
[----:B------:R-:W-:Y:S01]  /*4be0*/  ISETP.NE.U32.AND P1, PT, R2, RZ, PT ;  /* 0x000000ff0200720c */ /* 0x000fe20003f25070 */
[----:B------:R-:W2:Y:S01]  /*4bf0*/  LDCU.64 UR4, c[0x0][0x358] ;  /* 0x00006b00ff0477ac */ /* 0x000ea20008000a00 */
[----:B------:R-:W-:Y:S02]  /*4c00*/  IMAD.MOV.U32 R76, RZ, RZ, 0x1 ;  /* 0x00000001ff4c7424 */ /* 0x000fe400078e00ff */
[----:B------:R-:W-:Y:S11]  /*4c10*/  ISETP.NE.AND.EX P1, PT, R3, RZ, PT, P1 ;  /* 0x000000ff0300720c */ /* 0x000ff60003f25310 */
[----:B------:R-:W-:Y:S02]  /*4c20*/  @!UPT UIADD3 URZ, UPT, UPT, URZ, URZ, URZ ;  /* 0x000000fffffff290 */ /* 0x000fe4000fffe0ff */
[----:B------:R-:W3:Y:S01]  /*4c30*/  @P1 LDC.64 R10, c[0x0][0x888] ;  /* 0x00022200ff0a1b82 */ /* 0x000ee20000000a00 */
[----:B-1----:R-:W-:Y:S04]  /*4c40*/  @P1 IMAD R0, R4, UR36, RZ ;  /* 0x0000002404001c24 */ /* 0x002fe8000f8e02ff */
[----:B---3--:R-:W-:Y:S04]  /*4c50*/  @P1 IMAD.WIDE R10, R0, 0x4, R10 ;  /* 0x00000004000a1825 */ /* 0x008fe800078e020a */
[----:B------:R-:W-:Y:S01]  /*4c60*/  HFMA2 R0, -RZ, RZ, 0, 5.9604644775390625e-08 ;  /* 0x00000001ff007431 */ /* 0x000fe200000001ff */
[----:B--2--5:R2:W5:Y:S04]  /*4c70*/  @P1 LDG.E R40, desc[UR4][R10.64] ;  /* 0x000000040a281981 */ /* 0x024568000c1e1900 */
[----:B------:R-:W-:Y:S01]  /*4c80*/  @!P1 PRMT R76, R0, 0x7610, R76 ;  /* 0x00007610004c9816 */ /* 0x000fe2000000004c */
[----:B--2---:R-:W3:Y:S06]  /*4c90*/  @!P1 LDC R40, c[0x0][0x880] ;  /* 0x00022000ff289b82 */ /* 0x004eec0000000800 */
.L_x_91:
[----:B---3-5:R-:W-:Y:S01]  /*4ca0*/  @!P0 ISETP.EQ.AND P1, PT, R40, RZ, PT ;  /* 0x000000ff2800820c */ /* 0x028fe20003f22270 */
[----:B------:R-:W-:Y:S01]  /*4cb0*/  @!UPT UIADD3 URZ, UPT, UPT, URZ, URZ, URZ ;  /* 0x000000fffffff290 */ /* 0x000fe2000fffe0ff */
[----:B------:R-:W-:Y:S11]  /*4cc0*/  @!P0 BRA `(.L_x_92) ;  /* 0x0000000000188947 */ /* 0x000ff60003800000 */
[----:B------:R-:W-:Y:S02]  /*4cd0*/  LOP3.LUT P0, RZ, R76, 0xff, RZ, 0xc0, !PT ;  /* 0x000000ff4cff7812 */ /* 0x000fe4000780c0ff */
[----:B------:R-:W-:Y:S04]  /*4ce0*/  ISETP.NE.U32.AND P1, PT, R2, RZ, PT ;  /* 0x000000ff0200720c */ /* 0x000fe80003f25070 */
[----:B------:R-:W-:Y:S04]  /*4cf0*/  ISETP.NE.AND.EX P1, PT, R3, RZ, PT, P1 ;  /* 0x000000ff0300720c */ /* 0x000fe80003f25310 */
[----:B------:R-:W-:Y:S03]  /*4d00*/  PLOP3.LUT P1, PT, P1, PT, PT, 0x8, 0x80 ;  /* 0x000000000080781c */ /* 0x000fe60000f2e170 */
[----:B------:R-:W-:Y:S11]  /*4d10*/  @P0 ISETP.EQ.AND P1, PT, R40, RZ, PT ;  /* 0x000000ff2800020c */ /* 0x000ff60003f22270 */
[----:B------:R-:W-:Y:S02]  /*4d20*/  @!UPT UIADD3 URZ, UPT, UPT, URZ, URZ, URZ ;  /* 0x000000fffffff290 */ /* 0x000fe4000fffe0ff */
.L_x_92:
[----:B------:R-:W2:Y:S01]  /*4d30*/  SYNCS.PHASECHK.TRANS64.TRYWAIT P2, [UR21+0x60], R9 ;  /* 0x00006009ff0075a7 */ /* 0x000ea20008041115 */
[----:B------:R-:W-:Y:S04]  /*4d40*/  ELECT P0, URZ, PT ;  /* 0x0000000000ff782f */ /* 0x000fe80003800000 */
[----:B------:R-:W-:Y:S11]  /*4d50*/  PLOP3.LUT P1, PT, P1, P0, PT, 0xf2, 0x2f ;  /* 0x00000000002f781c */ /* 0x000ff60000f21e72 */
[----:B------:R-:W-:Y:S02]  /*4d60*/  @!UPT UIADD3 URZ, UPT, UPT, URZ, URZ, URZ ;  /* 0x000000fffffff290 */ /* 0x000fe4000fffe0ff */
[----:B------:R-:W-:Y:S05]  /*4d70*/  @!P1 IADD3 R8, P0, PT, R16, 0x580, RZ ;  /* 0x0000058010089810 */ /* 0x000fea0007f1e0ff */
[----:B-1----:R-:W-:Y:S01]  /*4d80*/  @!P1 IMAD.X R6, RZ, RZ, R17, P0 ;  /* 0x000000ffff069224 */ /* 0x002fe200000e0611 */
[----:B--2---:R-:W-:Y:S07]  /*4d90*/  @!P2 BRA `(.L_x_93) ;  /* 0x0000003800a8a947 */ /* 0x004fee0003800000 */
.L_x_159:
[----:B------:R-:W-:Y:S01]  /*4da0*/  @!P1 R2UR UR5, R8 ;  /* 0x00000000080592ca */ /* 0x000fe200000e0000 */
[----:B------:R-:W-:Y:S01]  /*4db0*/  VOTEU.ALL UP0, P1 ;  /* 0x0000000000ff7886 */ /* 0x000fe20000800000 */
[----:B------:R-:W-:Y:S01]  /*4dc0*/  @!P1 R2UR UR4, R6 ;  /* 0x00000000060492ca */ /* 0x000fe200000e0000 */
[----:B------:R-:W-:Y:S01]  /*4dd0*/  UMOV UR16, 0x0 ;  /* 0x0000000000107882 */ /* 0x000fe20000000000 */
[----:B------:R-:W-:Y:S01]  /*4de0*/  UMOV UR17, 0x10000000 ;  /* 0x1000000000117882 */ /* 0x000fe20000000000 */
[----:B------:R-:W-:Y:S01]  /*4df0*/  UMOV UR28, UR36 ;  /* 0x00000024001c7c82 */ /* 0x000fe20008000000 */
[----:B------:R-:W-:Y:S01]  /*4e00*/  @!UP0 UIADD3 UR24, UPT, UPT, UR21, 0x200, URZ ;  /* 0x0000020015188890 */ /* 0x000fe2000fffe0ff */
[----:B-1----:R-:W-:Y:S01]  /*4e10*/  @!P1 IMAD.MOV.U32 R0, RZ, RZ, 0x1000 ;  /* 0x00001000ff009424 */ /* 0x002fe200078e00ff */
[----:B------:R-:W-:Y:S01]  /*4e20*/  @!UP0 UIADD3 UR10, UPT, UPT, UR26, 0x40, URZ ;  /* 0x000000401a0a8890 */ /* 0x000fe2000fffe0ff */
[----:B------:R-:W-:Y:S01]  /*4e30*/  VIADD R14, R14, 0x1 ;  /* 0x000000010e0e7836 */ /* 0x000fe20000000000 */
[----:B------:R-:W-:Y:S01]  /*4e40*/  @!UP0 UIADD3 UR8, UPT, UPT, UR21, 0xa00, URZ ;  /* 0x00000a0015088890 */ /* 0x000fe2000fffe0ff */
[----:B------:R-:W-:Y:S02]  /*4e50*/  VOTEU.ALL UP0, P1 ;  /* 0x0000000000ff7886 */ /* 0x000fe40000800000 */
[----:B------:R-:W-:Y:S01]  /*4e60*/  IMAD.U32 R10, RZ, RZ, UR5 ;  /* 0x00000005ff0a7e24 */ /* 0x000fe2000f8e00ff */
[----:B------:R-:W-:Y:S01]  /*4e70*/  UMOV UR9, UR25 ;  /* 0x0000001900097c82 */ /* 0x000fe20008000000 */
[----:B------:R-:W-:Y:S01]  /*4e80*/  IMAD.U32 R11, RZ, RZ, UR4 ;  /* 0x00000004ff0b7e24 */ /* 0x000fe2000f8e00ff */
[----:B------:R-:W-:Y:S01]  /*4e90*/  UMOV UR11, UR27 ;  /* 0x0000001b000b7c82 */ /* 0x000fe20008000000 */
[----:B------:R-:W-:Y:S01]  /*4ea0*/  UMOV UR12, UR36 ;  /* 0x00000024000c7c82 */ /* 0x000fe20008000000 */
[----:B------:R-:W-:Y:S01]  /*4eb0*/  @!P1 R2UR UR4, R10 ;  /* 0x000000000a0492ca */ /* 0x000fe200000e0000 */
[----:B------:R-:W-:Y:S01]  /*4ec0*/  UPRMT UR6, UR46, 0x654, UR25 ;  /* 0x000006542e067896 */ /* 0x000fe20008000019 */
[----:B------:R-:W-:Y:S11]  /*4ed0*/  @!P1 R2UR UR5, R11 ;  /* 0x000000000b0592ca */ /* 0x000ff600000e0000 */
[----:B------:R-:W-:Y:S02]  /*4ee0*/  @!UPT UIADD3 URZ, UPT, UPT, URZ, URZ, URZ ;  /* 0x000000fffffff290 */ /* 0x000fe4000fffe0ff */
[----:B------:R1:W-:Y:S01]  /*4ef0*/  @!UP0 UTMALDG.3D [UR24], [UR4], desc[UR16] ;  /* 0x00001018040085b4 */ /* 0x0003e20008011000 */
[----:B------:R-:W-:Y:S05]  /*4f00*/  VOTEU.ALL UP0, P1 ;  /* 0x0000000000ff7886 */ /* 0x000fea0000800000 */
[----:B------:R1:W-:Y:S01]  /*4f10*/  @!UP0 UTMALDG.3D [UR8], [UR4], desc[UR16] ;  /* 0x00001008040085b4 */ /* 0x0003e20008011000 */
[----:B------:R1:W-:Y:S01]  /*4f20*/  @!P1 SYNCS.ARRIVE.TRANS64.RED.A0TR RZ, [UR21+0x50], R0 ;  /* 0x00005000ffff99a7 */ /* 0x0003e20008300415 */
[----:B------:R-:W-:Y:S01]  /*4f30*/  SYNCS.ARRIVE.TRANS64.RED.A1T0 RZ, [UR6], RZ ;  /* 0x000000ffffff79a7 */ /* 0x000fe20008100406 */
[----:B------:R-:W2:Y:S02]  /*4f40*/  SYNCS.PHASECHK.TRANS64.TRYWAIT P0, [UR21+0x68], R9 ;  /* 0x00006809ff0075a7 */ /* 0x000ea40008001115 */
[----:B-12---:R-:W-:Y:S05]  /*4f50*/  @!P0 BRA `(.L_x_94) ;  /* 0x0000003800508947 */ /* 0x006fea0003800000 */
.L_x_161:
[----:B------:R-:W-:Y:S01]  /*4f60*/  UIADD3 UR24, UPT, UPT, UR13, UR63, URZ ;  /* 0x0000003f0d187290 */ /* 0x000fe2000fffe0ff */
[----:B------:R-:W-:Y:S01]  /*4f70*/  @!P1 IADD3 R6, P0, PT, R16, 0x580, RZ ;  /* 0x0000058010069810 */ /* 0x000fe20007f1e0ff */
[----:B------:R-:W-:Y:S01]  /*4f80*/  UPLOP3.LUT UP3, UPT, UPT, UPT, UPT, 0x80, 0x8 ;  /* 0x000000000008789c */ /* 0x000fe20003f6f070 */
[----:B------:R-:W-:Y:S01]  /*4f90*/  R2UR UR28, R78 ;  /* 0x000000004e1c72ca */ /* 0x000fe200000e0000 */
[----:B------:R-:W-:Y:S01]  /*4fa0*/  VOTEU.ALL UP0, P1 ;  /* 0x0000000000ff7886 */ /* 0x000fe20000800000 */
[----:B------:R-:W-:Y:S01]  /*4fb0*/  @!P1 R2UR UR5, R6 ;  /* 0x00000000060592ca */ /* 0x000fe200000e0000 */
[----:B-1----:R-:W-:Y:S01]  /*4fc0*/  @!P1 IMAD.X R0, RZ, RZ, R17, P0 ;  /* 0x000000ffff009224 */ /* 0x002fe200000e0611 */
[----:B------:R-:W-:Y:S01]  /*4fd0*/  UMOV UR6, 0x0 ;  /* 0x0000000000067882 */ /* 0x000fe20000000000 */
[----:B------:R-:W-:Y:S01]  /*4fe0*/  UMOV UR7, 0x10000000 ;  /* 0x1000000000077882 */ /* 0x000fe20000000000 */
[----:B------:R-:W-:Y:S01]  /*4ff0*/  @!UP0 UIADD3 UR18, UPT, UPT, UR26, 0x20, URZ ;  /* 0x000000201a128890 */ /* 0x000fe2000fffe0ff */
[----:B------:R-:W-:Y:S01]  /*5000*/  ISETP.NE.AND P0, PT, R14, 0x2, PT ;  /* 0x000000020e00780c */ /* 0x000fe20003f05270 */
[----:B------:R-:W-:Y:S01]  /*5010*/  @!UP0 UIADD3 UR16, UPT, UPT, UR21, 0x1200, URZ ;  /* 0x0000120015108890 */ /* 0x000fe2000fffe0ff */
[----:B------:R-:W-:Y:S01]  /*5020*/  @!P1 R2UR UR4, R0 ;  /* 0x00000000000492ca */ /* 0x000fe200000e0000 */
[----:B------:R-:W-:Y:S01]  /*5030*/  @!UP0 UIADD3 UR17, UPT, UPT, UR21, 0x58, URZ ;  /* 0x0000005815118890 */ /* 0x000fe2000fffe0ff */
[----:B------:R-:W-:Y:S01]  /*5040*/  SEL R0, RZ, 0x1, P0 ;  /* 0x00000001ff007807 */ /* 0x000fe20000000000 */
[----:B------:R-:W-:Y:S01]  /*5050*/  @!UP0 UIADD3 UR10, UPT, UPT, UR26, 0x60, URZ ;  /* 0x000000601a0a8890 */ /* 0x000fe2000fffe0ff */
[----:B------:R-:W-:Y:S01]  /*5060*/  LOP3.LUT R15, R15, 0x1, RZ, 0x3c, !PT ;  /* 0x000000010f0f7812 */ /* 0x000fe200078e3cff */
[----:B------:R-:W-:Y:S01]  /*5070*/  @!UP0 UIADD3 UR8, UPT, UPT, UR21, 0x1a00, URZ ;  /* 0x00001a0015088890 */ /* 0x000fe2000fffe0ff */
[----:B------:R-:W-:Y:S01]  /*5080*/  IMAD.U32 R8, RZ, RZ, UR5 ;  /* 0x00000005ff087e24 */ /* 0x000fe2000f8e00ff */
[----:B------:R-:W-:Y:S01]  /*5090*/  VOTEU.ALL UP0, P1 ;  /* 0x0000000000ff7886 */ /* 0x000fe20000800000 */
[----:B------:R-:W-:Y:S01]  /*50a0*/  UMOV UR19, UR27 ;  /* 0x0000001b00137c82 */ /* 0x000fe20008000000 */
[----:B------:R-:W-:Y:S01]  /*50b0*/  UMOV UR20, UR36 ;  /* 0x0000002400147c82 */ /* 0x000fe20008000000 */
[----:B------:R-:W-:Y:S01]  /*50c0*/  UMOV UR11, UR27 ;  /* 0x0000001b000b7c82 */ /* 0x000fe20008000000 */
[----:B------:R-:W-:Y:S01]  /*50d0*/  UMOV UR12, UR36 ;  /* 0x00000024000c7c82 */ /* 0x000fe20008000000 */
[----:B------:R-:W-:Y:S01]  /*50e0*/  UMOV UR9, UR17 ;  /* 0x0000001100097c82 */ /* 0x000fe20008000000 */
[----:B------:R-:W-:Y:S01]  /*50f0*/  IMAD.U32 R9, RZ, RZ, UR4 ;  /* 0x00000004ff097e24 */ /* 0x000fe2000f8e00ff */
[----:B------:R-:W-:Y:S01]  /*5100*/  @!P1 R2UR UR4, R8 ;  /* 0x00000000080492ca */ /* 0x000fe200000e0000 */
[----:B------:R-:W-:Y:S01]  /*5110*/  UMOV UR36, UR29 ;  /* 0x0000001d00247c82 */ /* 0x000fe20008000000 */
[----:B------:R-:W-:Y:S02]  /*5120*/  LOP3.LUT R13, R13, R0, RZ, 0x3c, !PT ;  /* 0x000000000d0d7212 */ /* 0x000fe400078e3cff */
[----:B------:R-:W-:Y:S02]  /*5130*/  @!P1 R2UR UR5, R9 ;  /* 0x00000000090592ca */ /* 0x000fe400000e0000 */
[----:B------:R-:W-:Y:S11]  /*5140*/  SEL R14, R14, RZ, P0 ;  /* 0x000000ff0e0e7207 */ /* 0x000ff60000000000 */
[----:B------:R1:W-:Y:S01]  /*5150*/  @!UP0 UTMALDG.3D [UR16], [UR4], desc[UR6] ;  /* 0x00000610040085b4 */ /* 0x0003e20008011000 */
[----:B------:R-:W-:Y:S05]  /*5160*/  VOTEU.ALL UP0, P1 ;  /* 0x0000000000ff7886 */ /* 0x000fea0000800000 */
[----:B------:R2:W-:Y:S01]  /*5170*/  @!UP0 UTMALDG.3D [UR8], [UR4], desc[UR6] ;  /* 0x00000608040085b4 */ /* 0x0005e20008011000 */
[----:B------:R2:W-:Y:S01]  /*5180*/  @!P1 SYNCS.ARRIVE.TRANS64.RED.A0TR RZ, [UR21+0x58], R7 ;  /* 0x00005807ffff99a7 */ /* 0x0005e20008300415 */
[----:B------:R-:W-:Y:S01]  /*5190*/  SYNCS.ARRIVE.TRANS64.RED.A1T0 RZ, [UR37], RZ ;  /* 0x000000ffffff79a7 */ /* 0x000fe20008100425 */
[----:B-1----:R-:W-:Y:S01]  /*51a0*/  UIADD3 UR20, UPT, UPT, UR14, UR28, URZ ;  /* 0x0000001c0e147290 */ /* 0x002fe2000fffe0ff */
[----:B------:R-:W-:Y:S11]  /*51b0*/  BRA.U UP1, `(.L_x_95) ;  /* 0xfffffff101f07547 */ /* 0x000ff6000b83ffff */
[----:B------:R-:W-:-:S04]  /*51c0*/  SHF.L.U32 R2, R15, 0x1f, RZ ;  /* 0x0000001f0f027819 */ /* 0x000fc800000006ff */
[----:B------:R-:W1:Y:S02]  /*51d0*/  SYNCS.PHASECHK.TRANS64.TRYWAIT P0, [UR21+0x60], R2 ;  /* 0x00006002ff0075a7 */ /* 0x000e640008001115 */
[----:B-1----:R-:W-:Y:S05]  /*51e0*/  @!P0 BRA `(.L_x_96) ;  /* 0x0000003400c48947 */ /* 0x002fea0003800000 */
.L_x_163:
[----:B-1----:R-:W-:-:S07]  /*51f0*/  MOV R0, UR21 ;  /* 0x0000001500007c02 */ /* 0x002fce0008000f00 */
.L_x_97:
[----:B-1----:R-:W-:-:S04]  /*5200*/  SHF.L.U32 R2, R15, 0x1f, RZ ;  /* 0x0000001f0f027819 */ /* 0x002fc800000006ff */
[----:B------:R1:W3:Y:S03]  /*5210*/  SYNCS.PHASECHK.TRANS64.TRYWAIT P0, [R0+URZ+0x68], R2 ;  /* 0x00006802000075a7 */ /* 0x0002e600080011ff */
[----:B---3--:R-:W-:Y:S05]  /*5220*/  @!P0 NANOSLEEP.SYNCS 0x989680 ;  /* 0x009896800000895d */ /* 0x008fea0003900000 */
[----:B------:R-:W3:Y:S02]  /*5230*/  @!P0 SYNCS.PHASECHK.TRANS64 P0, [R0+URZ+0x68], R2 ;  /* 0x00006802000085a7 */ /* 0x000ee400080010ff */
[----:B--23--:R-:W-:Y:S05]  /*5240*/  @P0 EXIT ;  /* 0x000000000000094d */ /* 0x00cfea0003800000 */
[----:B------:R-:W-:Y:S05]  /*5250*/  BRA `(.L_x_97) ;  /* 0xfffffffc00e87947 */ /* 0x000fea000383ffff */
.L_x_86:
[----:B------:R-:W-:-:S06]  /*5260*/  UISETP.GE.AND UP0, UPT, UR25, 0x4, UPT ;  /* 0x000000041900788c */ /* 0x000fcc000bf06270 */
[----:B------:R-:W-:-:S13]  /*5270*/  PLOP3.LUT P0, PT, PT, PT, UP0, 0x80, 0x8 ;  /* 0x000000000008781c */ /* 0x000fda0003f0f008 */
[----:B------:R-:W-:Y:S05]  /*5280*/  @!P0 EXIT ;  /* 0x000000000000894d */ /* 0x000fea0003800000 */
[----:B------:R-:W-:Y:S01]  /*5290*/  BAR.SYNC.DEFER_BLOCKING 0x6, 0xa0 ;  /* 0x0182800000007b1d */ /* 0x000fe20000010000 */
[----:B------:R-:W-:Y:S01]  /*52a0*/  IMAD.SHL.U32 R75, R87, 0x20, RZ ;  /* 0x00000020574b7824 */ /* 0x000fe200078e00ff */
[----:B------:R-:W-:Y:S01]  /*52b0*/  CS2R R84, SRZ ;  /* 0x0000000000547805 */ /* 0x000fe2000001ff00 */
[----:B------:R-:W-:Y:S01]  /*52c0*/  IMAD.SHL.U32 R5, R77, 0x200000, RZ ;  /* 0x002000004d057824 */ /* 0x000fe200078e00ff */
[----:B------:R-:W-:Y:S01]  /*52d0*/  CS2R R82, SRZ ;  /* 0x0000000000527805 */ /* 0x000fe2000001ff00 */
[C---:B------:R-:W-:Y:S01]  /*52e0*/  IMAD.U32 R37, R87.reuse, 0x10000, RZ ;  /* 0x0001000057257824 */ /* 0x040fe200078e00ff */
[----:B------:R-:W-:Y:S02]  /*52f0*/  UMOV UR44, 0x400 ;  /* 0x00000400002c7882 */ /* 0x000fe40000000000 */
[----:B------:R-:W1:Y:S01]  /*5300*/  LDC.64 R72, c[0x0][0x8b0] ;  /* 0x00022c00ff487b82 */ /* 0x000e620000000a00 */
[----:B------:R-:W-:Y:S01]  /*5310*/  ULEA UR44, UR46, UR44, 0x18 ;  /* 0x0000002c2e2c7291 */ /* 0x000fe2000f8ec0ff */
[----:B------:R-:W-:Y:S01]  /*5320*/  IMAD.SHL.U32 R4, R87, 0x4, RZ ;  /* 0x0000000457047824 */ /* 0x000fe200078e00ff */
[----:B------:R-:W-:Y:S01]  /*5330*/  LOP3.LUT R7, R75, 0x80, RZ, 0xc0, !PT ;  /* 0x000000804b077812 */ /* 0x000fe200078ec0ff */
[----:B------:R-:W-:Y:S01]  /*5340*/  IMAD.SHL.U32 R6, R77, 0x400, RZ ;  /* 0x000004004d067824 */ /* 0x000fe200078e00ff */
[----:B------:R-:W-:Y:S01]  /*5350*/  LOP3.LUT R74, R75, 0xb60, RZ, 0xc0, !PT ;  /* 0x00000b604b4a7812 */ /* 0x000fe200078ec0ff */
[----:B------:R-:W-:Y:S01]  /*5360*/  UIADD3 UR4, UPT, UPT, UR44, 0x2200, URZ ;  /* 0x000022002c047890 */ /* 0x000fe2000fffe0ff */
[----:B------:R-:W-:Y:S01]  /*5370*/  LOP3.LUT R5, R5, 0x200000, RZ, 0xc0, !PT ;  /* 0x0020000005057812 */ /* 0x000fe200078ec0ff */
[----:B------:R-:W2:Y:S01]  /*5380*/  LDC.64 R70, c[0x0][0x8a8] ;  /* 0x00022a00ff467b82 */ /* 0x000ea20000000a00 */
[----:B------:R-:W-:Y:S01]  /*5390*/  LOP3.LUT R4, R7, 0x10, R4, 0xf8, !PT ;  /* 0x0000001007047812 */ /* 0x000fe200078ef804 */
[----:B------:R-:W-:Y:S01]  /*53a0*/  IMAD.MOV.U32 R36, RZ, RZ, RZ ;  /* 0x000000ffff247224 */ /* 0x000fe200078e00ff */
[----:B------:R-:W-:Y:S01]  /*53b0*/  LOP3.LUT R74, R74, 0x400, R6, 0xf8, !PT ;  /* 0x000004004a4a7812 */ /* 0x000fe200078ef806 */
[----:B------:R-:W-:Y:S01]  /*53c0*/  IMAD.MOV.U32 R81, RZ, RZ, RZ ;  /* 0x000000ffff517224 */ /* 0x000fe200078e00ff */
[----:B------:R-:W-:Y:S01]  /*53d0*/  LOP3.LUT R37, R5, 0x400000, R37, 0xf8, !PT ;  /* 0x0040000005257812 */ /* 0x000fe200078ef825 */
[----:B------:R-:W-:Y:S01]  /*53e0*/  IMAD.U32 R86, RZ, RZ, UR4 ;  /* 0x00000004ff567e24 */ /* 0x000fe2000f8e00ff */
[----:B------:R-:W-:Y:S01]  /*53f0*/  LOP3.LUT P0, RZ, R75, 0x80, RZ, 0xc0, !PT ;  /* 0x000000804bff7812 */ /* 0x000fe2000780c0ff */
[----:B------:R-:W3:Y:S01]  /*5400*/  LDCU UR58, c[0x0][0x370] ;  /* 0x00006e00ff3a77ac */ /* 0x000ee20008000800 */
[----:B------:R-:W4:Y:S01]  /*5410*/  LDS R0, [UR44+0x130] ;  /* 0x0001302cff007984 */ /* 0x000f220008000800 */
[----:B------:R-:W-:-:S02]  /*5420*/  LOP3.LUT R74, R74, R4, RZ, 0xfc, !PT ;  /* 0x000000044a4a7212 */ /* 0x000fc400078efcff */
[----:B------:R-:W-:Y:S01]  /*5430*/  P2R R4, PR, RZ, 0x1 ;  /* 0x00000001ff047803 */ /* 0x000fe20000000000 */
[----:B------:R-:W1:Y:S01]  /*5440*/  LDCU UR43, c[0x0][0xb0c] ;  /* 0x00016180ff2b77ac */ /* 0x000e620008000800 */
[----:B------:R-:W-:Y:S01]  /*5450*/  LOP3.LUT R87, R87, 0x60, RZ, 0xc0, !PT ;  /* 0x0000006057577812 */ /* 0x000fe200078ec0ff */
[----:B------:R-:W1:Y:S01]  /*5460*/  LDCU UR39, c[0x0][0xb30] ;  /* 0x00016600ff2777ac */ /* 0x000e620008000800 */
[----:B------:R-:W1:Y:S01]  /*5470*/  LDCU.64 UR56, c[0x0][0x888] ;  /* 0x00011100ff3877ac */ /* 0x000e620008000a00 */
[----:B------:R-:W1:Y:S01]  /*5480*/  LDCU.64 UR40, c[0x0][0xb28] ;  /* 0x00016500ff2877ac */ /* 0x000e620008000a00 */
[----:B------:R-:W1:Y:S01]  /*5490*/  LDCU.64 UR60, c[0x0][0x890] ;  /* 0x00011200ff3c77ac */ /* 0x000e620008000a00 */
[----:B------:R-:W1:Y:S01]  /*54a0*/  LDCU.128 UR52, c[0x0][0xb10] ;  /* 0x00016200ff3477ac */ /* 0x000e620008000c00 */
[----:B------:R-:W1:Y:S01]  /*54b0*/  LDCU UR47, c[0x0][0x374] ;  /* 0x00006e80ff2f77ac */ /* 0x000e620008000800 */
[----:B------:R-:W-:Y:S01]  /*54c0*/  UIADD3 UR62, UPT, UPT, UR44, 0x200, URZ ;  /* 0x000002002c3e7890 */ /* 0x000fe2000fffe0ff */
[----:B-1234-:R-:W-:-:S11]  /*54d0*/  IMAD.IADD R37, R0, 0x1, R37 ;  /* 0x0000000100257824 */ /* 0x01efd600078e0225 */
.L_x_123:
[C---:B------:R-:W-:Y:S02]  /*54e0*/  LEA R3, R81.reuse, UR44, 0x3 ;  /* 0x0000002c51037c11 */ /* 0x040fe4000f8e18ff */
[----:B------:R-:W-:Y:S02]  /*54f0*/  SHF.L.U32 R0, R84, 0x1f, RZ ;  /* 0x0000001f54007819 */ /* 0x000fe400000006ff */
[----:B------:R-:W-:Y:S02]  /*5500*/  LEA R4, R81, UR44, 0x4 ;  /* 0x0000002c51047c11 */ /* 0x000fe4000f8e20ff */
[----:B-1----:R-:W1:Y:S02]  /*5510*/  SYNCS.PHASECHK.TRANS64.TRYWAIT P0, [R3+URZ+0x80], R0 ;  /* 0x00008000030075a7 */ /* 0x002e6400080011ff */
[----:B-1----:R-:W-:Y:S05]  /*5520*/  @!P0 BRA `(.L_x_98) ;  /* 0x00000034000c8947 */ /* 0x002fea0003800000 */
.L_x_164:
        /* <DEDUP_REMOVED lines=8> */
[----:B--2---:R-:W-:Y:S11]  /*55b0*/  LOP3.LUT P0, RZ, R6, 0x1, RZ, 0xc0, !PT ;  /* 0x0000000106ff7812 */ /* 0x004ff6000780c0ff */
[----:B------:R-:W-:Y:S02]  /*55c0*/  @!UPT UIADD3 URZ, UPT, UPT, URZ, URZ, URZ ;  /* 0x000000fffffff290 */ /* 0x000fe4000fffe0ff */
[----:B---3--:R-:W-:Y:S01]  /*55d0*/  VOTEU.ANY UP1, P0 ;  /* 0x0000000000ff7886 */ /* 0x008fe20000020100 */
[----:B------:R-:W-:Y:S01]  /*55e0*/  PLOP3.LUT P0, PT, PT, PT, UP1, 0x80, 0x8 ;  /* 0x000000000008781c */ /* 0x000fe20003f0f018 */
[----:B------:R-:W-:Y:S11]  /*55f0*/  UP2UR UR45, UPR, URZ, 0x2 ;  /* 0x00000002ff2d7883 */ /* 0x000ff60008000000 */
[----:B------:R-:W-:Y:S01]  /*5600*/  @!UPT UIADD3 URZ, UPT, UPT, URZ, URZ, URZ ;  /* 0x000000fffffff290 */ /* 0x000fe2000fffe0ff */
[----:B-1----:R-:W-:Y:S02]  /*5610*/  @P0 SHF.R.U32.HI R0, RZ, 0x10, R5 ;  /* 0x00000010ff000819 */ /* 0x002fe40000011605 */
        /* <DEDUP_REMOVED lines=12> */
[----:B------:R-:W2:Y:S01]  /*56e0*/  LDCU UR12, c[0x0][0xb20] ;  /* 0x00016400ff0c77ac */ /* 0x000ea20008000800 */
[----:B------:R-:W-:Y:S02]  /*56f0*/  UIMAD.WIDE.U32 UR4, UR47, UR55, URZ ;  /* 0x000000372f0472a5 */ /* 0x000fe4000f8e00ff */
[----:B------:R-:W-:Y:S02]  /*5700*/  UIMAD.WIDE.U32 UR6, UR58, UR52, URZ ;  /* 0x000000343a0672a5 */ /* 0x000fe4000f8e00ff */
[----:B------:R-:W-:Y:S02]  /*5710*/  UISETP.NE.AND UP0, UPT, UR54, 0x1, UPT ;  /* 0x000000013600788c */ /* 0x000fe4000bf05270 */
[----:B------:R-:W-:Y:S02]  /*5720*/  UIMAD.WIDE.U32 UR8, UR37, UR55, URZ ;  /* 0x00000037250872a5 */ /* 0x000fe4000f8e00ff */
[----:B------:R-:W-:Y:S02]  /*5730*/  UIMAD.WIDE.U32 UR10, UR38, UR52, URZ ;  /* 0x00000034260a72a5 */ /* 0x000fe4000f8e00ff */
[----:B------:R-:W-:Y:S02]  /*5740*/  UISETP.NE.AND UP1, UPT, UR43, 0x1, UPT ;  /* 0x000000012b00788c */ /* 0x000fe4000bf25270 */
[----:B------:R-:W-:Y:S01]  /*5750*/  UISETP.NE.AND UP2, UPT, UR42, 0x1, UPT ;  /* 0x000000012a00788c */ /* 0x000fe2000bf45270 */
[----:B------:R-:W-:Y:S02]  /*5760*/  UMOV UR4, UR5 ;  /* 0x0000000500047c82 */ /* 0x000fe40008000000 */
[----:B--2---:R-:W-:Y:S03]  /*5770*/  USHF.R.U32.HI UR5, URZ, UR12, UR4 ;  /* 0x0000000cff057299 */ /* 0x004fe60008011604 */
[----:B------:R-:W-:Y:S02]  /*5780*/  UMOV UR4, UR7 ;  /* 0x0000000700047c82 */ /* 0x000fe40008000000 */
[----:B------:R-:W-:Y:S02]  /*5790*/  USHF.R.U32.HI UR7, URZ, UR53, UR4 ;  /* 0x00000035ff077299 */ /* 0x000fe40008011604 */
[----:B------:R-:W-:Y:S02]  /*57a0*/  USEL UR4, UR47, UR5, !UP0 ;  /* 0x000000052f047287 */ /* 0x000fe4000c000000 */
[----:B------:R-:W-:Y:S01]  /*57b0*/  USEL UR7, UR58, UR7, !UP1 ;  /* 0x000000073a077287 */ /* 0x000fe2000c800000 */
[----:B------:R-:W-:Y:S01]  /*57c0*/  UMOV UR5, UR9 ;  /* 0x0000000900057c82 */ /* 0x000fe20008000000 */
[----:B------:R-:W-:Y:S02]  /*57d0*/  UIMAD.WIDE.U32 UR8, UR4, UR40, URZ ;  /* 0x00000028040872a5 */ /* 0x000fe4000f8e00ff */
[----:B------:R-:W-:Y:S03]  /*57e0*/  USHF.R.U32.HI UR6, URZ, UR12, UR5 ;  /* 0x0000000cff067299 */ /* 0x000fe60008011605 */
[----:B------:R-:W-:Y:S01]  /*57f0*/  UMOV UR5, UR11 ;  /* 0x0000000b00057c82 */ /* 0x000fe20008000000 */
[----:B------:R-:W-:Y:S02]  /*5800*/  UIMAD.WIDE.U32 UR10, UR7, UR40, URZ ;  /* 0x00000028070a72a5 */ /* 0x000fe4000f8e00ff */
[----:B------:R-:W-:Y:S02]  /*5810*/  USHF.R.U32.HI UR12, URZ, UR53, UR5 ;  /* 0x00000035ff0c7299 */ /* 0x000fe40008011605 */
[----:B------:R-:W-:Y:S01]  /*5820*/  USEL UR6, UR37, UR6, !UP0 ;  /* 0x0000000625067287 */ /* 0x000fe2000c000000 */
[----:B------:R-:W-:Y:S02]  /*5830*/  UMOV UR5, UR9 ;  /* 0x0000000900057c82 */ /* 0x000fe40008000000 */
[----:B------:R-:W-:Y:S01]  /*5840*/  UMOV UR10, UR11 ;  /* 0x0000000b000a7c82 */ /* 0x000fe20008000000 */
[----:B------:R-:W-:Y:S02]  /*5850*/  @UP2 USHF.R.U32.HI UR4, URZ, UR41, UR5 ;  /* 0x00000029ff042299 */ /* 0x000fe40008011605 */
[----:B------:R-:W-:Y:S02]  /*5860*/  @UP2 USHF.R.U32.HI UR7, URZ, UR41, UR10 ;  /* 0x00000029ff072299 */ /* 0x000fe4000801160a */
[----:B------:R-:W-:Y:S02]  /*5870*/  UIMAD UR4, UR42, UR4, URZ ;  /* 0x000000042a0472a4 */ /* 0x000fe4000f8e02ff */
[----:B------:R-:W-:Y:S02]  /*5880*/  UIMAD.WIDE.U32 UR10, UR6, UR40, URZ ;  /* 0x00000028060a72a5 */ /* 0x000fe4000f8e00ff */
[----:B------:R-:W-:Y:S02]  /*5890*/  USEL UR5, UR38, UR12, !UP1 ;  /* 0x0000000c26057287 */ /* 0x000fe4000c800000 */
[----:B------:R-:W-:Y:S02]  /*58a0*/  UIMAD UR8, UR42, UR7, URZ ;  /* 0x000000072a0872a4 */ /* 0x000fe4000f8e02ff */
[----:B------:R-:W-:Y:S03]  /*58b0*/  UISETP.GE.AND UP0, UPT, UR6, UR4, UPT ;  /* 0x000000040600728c */ /* 0x000fe6000bf06270 */
[----:B------:R-:W-:Y:S01]  /*58c0*/  UMOV UR4, UR11 ;  /* 0x0000000b00047c82 */ /* 0x000fe20008000000 */
[----:B------:R-:W-:Y:S02]  /*58d0*/  UISETP.GE.OR UP0, UPT, UR5, UR8, UP0 ;  /* 0x000000080500728c */ /* 0x000fe40008706670 */
[----:B------:R-:W-:Y:S02]  /*58e0*/  USHF.R.U32.HI UR4, URZ, UR41, UR4 ;  /* 0x00000029ff047299 */ /* 0x000fe40008011604 */
[----:B------:R-:W-:Y:S02]  /*58f0*/  UIMAD.WIDE.U32 UR8, UR5, UR40, URZ ;  /* 0x00000028050872a5 */ /* 0x000fe4000f8e00ff */
[----:B------:R-:W-:Y:S02]  /*5900*/  USEL UR11, UR6, UR4, !UP2 ;  /* 0x00000004060b7287 */ /* 0x000fe4000d000000 */
[----:B------:R-:W-:Y:S02]  /*5910*/  UIADD3 UR8, UPT, UPT, -UR5, URZ, URZ ;  /* 0x000000ff05087290 */ /* 0x000fe4000fffe1ff */
[----:B------:R-:W-:Y:S01]  /*5920*/  UIADD3 UR10, UPT, UPT, -UR11, URZ, URZ ;  /* 0x000000ff0b0a7290 */ /* 0x000fe2000fffe1ff */
[----:B------:R-:W-:Y:S01]  /*5930*/  @!UP0 UMOV UR4, UR9 ;  /* 0x0000000900048c82 */ /* 0x000fe20008000000 */
[----:B------:R-:W-:Y:S02]  /*5940*/  UIADD3 UR9, UPT, UPT, -UR6, URZ, URZ ;  /* 0x000000ff06097290 */ /* 0x000fe4000fffe1ff */
[----:B------:R-:W-:Y:S02]  /*5950*/  @!UP0 USHF.R.U32.HI UR4, URZ, UR41, UR4 ;  /* 0x00000029ff048299 */ /* 0x000fe40008011604 */
[----:B------:R-:W-:Y:S02]  /*5960*/  UIMAD UR10, UR42, UR10, UR6 ;  /* 0x0000000a2a0a72a4 */ /* 0x000fe4000f8e0206 */
[----:B------:R-:W-:Y:S04]  /*5970*/  @!UP0 USEL UR4, UR5, UR4, !UP2 ;  /* 0x0000000405048287 */ /* 0x000fe8000d000000 */
[----:B------:R-:W-:Y:S02]  /*5980*/  @!UP0 UIMAD UR10, UR7, UR10, UR4 ;  /* 0x0000000a070a82a4 */ /* 0x000fe4000f8e0204 */
[----:B------:R-:W-:Y:S02]  /*5990*/  @!UP0 UIADD3 UR11, UPT, UPT, UR11, -UR4, URZ ;  /* 0x800000040b0b8290 */ /* 0x000fe4000fffe0ff */
[----:B------:R-:W-:Y:S02]  /*59a0*/  UIMAD UR7, UR43, UR8, UR38 ;  /* 0x000000082b0772a4 */ /* 0x000fe4000f8e0226 */
[----:B------:R-:W-:Y:S02]  /*59b0*/  @!UP0 UIMAD UR6, UR11, UR42, UR5 ;  /* 0x0000002a0b0682a4 */ /* 0x000fe4000f8e0205 */
[----:B------:R-:W-:Y:S01]  /*59c0*/  UIMAD UR4, UR54, UR9, UR37 ;  /* 0x00000009360472a4 */ /* 0x000fe2000f8e0225 */
[----:B------:R-:W-:Y:S02]  /*59d0*/  @!UP0 UMOV UR5, UR10 ;  /* 0x0000000a00058c82 */ /* 0x000fe40008000000 */
[----:B------:R-:W-:Y:S02]  /*59e0*/  UIMAD UR38, UR5, UR43, UR7 ;  /* 0x0000002b052672a4 */ /* 0x000fe4000f8e0207 */
[----:B------:R-:W-:Y:S11]  /*59f0*/  UIMAD UR37, UR6, UR54, UR4 ;  /* 0x00000036062572a4 */ /* 0x000ff6000f8e0204 */
[----:B------:R-:W-:Y:S01]  /*5a00*/  @!UPT UIADD3 URZ, UPT, UPT, URZ, URZ, URZ ;  /* 0x000000fffffff290 */ /* 0x000fe2000fffe0ff */
.L_x_99:
[----:B------:R-:W-:Y:S01]  /*5a10*/  UISETP.NE.AND UP0, UPT, UR39, 0x1, UPT ;  /* 0x000000012700788c */ /* 0x000fe2000bf05270 */
[----:B------:R-:W-:Y:S01]  /*5a20*/  IADD3 R81, PT, PT, R81, 0x1, RZ ;  /* 0x0000000151517810 */ /* 0x000fe20007ffe0ff */
[----:B------:R-:W-:Y:S02]  /*5a30*/  USHF.L.U32 UR50, UR20, 0x6, URZ ;  /* 0x0000000614327899 */ /* 0x000fe400080006ff */
[----:B------:R-:W-:Y:S07]  /*5a40*/  USHF.L.U32 UR49, UR24, 0x7, URZ ;  /* 0x0000000718317899 */ /* 0x000fee00080006ff */
[----:B------:R-:W2:Y:S01]  /*5a50*/  @!UP0 LDCU.128 UR12, c[0x0][0xb10] ;  /* 0x00016200ff0c87ac */ /* 0x000ea20008000c00 */
[----:B------:R-:W3:Y:S01]  /*5a60*/  @!UP0 LDCU UR5, c[0x0][0xb0c] ;  /* 0x00016180ff0587ac */ /* 0x000ee20008000800 */
[----:B------:R-:W4:Y:S01]  /*5a70*/  @!UP0 LDCU UR10, c[0x0][0xb20] ;  /* 0x00016400ff0a87ac */ /* 0x000f220008000800 */
[----:B--2---:R-:W-:Y:S02]  /*5a80*/  UIMAD.WIDE.U32 UR8, UR38, UR12, URZ ;  /* 0x0000000c260872a5 */ /* 0x004fe4000f8e00ff */
[----:B------:R-:W-:Y:S02]  /*5a90*/  UIMAD.WIDE.U32 UR6, UR37, UR15, URZ ;  /* 0x0000000f250672a5 */ /* 0x000fe4000f8e00ff */
[----:B------:R-:W-:Y:S03]  /*5aa0*/  @!UP0 UISETP.NE.AND UP1, UPT, UR14, 0x1, UPT ;  /* 0x000000010e00888c */ /* 0x000fe6000bf25270 */
[----:B------:R-:W-:Y:S01]  /*5ab0*/  @!UP0 UMOV UR4, UR9 ;  /* 0x0000000900048c82 */ /* 0x000fe20008000000 */
[----:B---3--:R-:W-:Y:S02]  /*5ac0*/  @!UP0 UISETP.NE.AND UP2, UPT, UR5, 0x1, UPT ;  /* 0x000000010500888c */ /* 0x008fe4000bf45270 */
[----:B------:R-:W-:Y:S01]  /*5ad0*/  @!UP0 USHF.R.U32.HI UR4, URZ, UR13, UR4 ;  /* 0x0000000dff048299 */ /* 0x000fe20008011604 */
[----:B------:R-:W-:Y:S02]  /*5ae0*/  @!UP0 UMOV UR6, UR7 ;  /* 0x0000000700068c82 */ /* 0x000fe40008000000 */
[----:B----4-:R-:W-:Y:S02]  /*5af0*/  @!UP0 USHF.R.U32.HI UR6, URZ, UR10, UR6 ;  /* 0x0000000aff068299 */ /* 0x010fe40008011606 */
[----:B------:R-:W-:Y:S02]  /*5b00*/  @!UP0 USEL UR7, UR38, UR4, !UP2 ;  /* 0x0000000426078287 */ /* 0x000fe4000d000000 */
[----:B------:R-:W-:Y:S04]  /*5b10*/  @!UP0 USEL UR6, UR37, UR6, !UP1 ;  /* 0x0000000625068287 */ /* 0x000fe8000c800000 */
[----:B------:R-:W-:Y:S02]  /*5b20*/  @!UP0 UIADD3 UR4, UPT, UPT, -UR7, UR6, URZ ;  /* 0x0000000607048290 */ /* 0x000fe4000fffe1ff */
[----:B------:R-:W-:Y:S02]  /*5b30*/  @!UP0 UIADD3 UR6, UPT, UPT, UR7, -UR6, URZ ;  /* 0x8000000607068290 */ /* 0x000fe4000fffe0ff */
[----:B------:R-:W-:Y:S02]  /*5b40*/  @!UP0 UIMAD UR38, UR4, UR5, UR38 ;  /* 0x00000005042682a4 */ /* 0x000fe4000f8e0226 */
[----:B------:R-:W-:Y:S02]  /*5b50*/  @!UP0 UIMAD UR37, UR6, UR14, UR37 ;  /* 0x0000000e062582a4 */ /* 0x000fe4000f8e0225 */
[----:B------:R-:W-:Y:S09]  /*5b60*/  ULOP3.LUT UP0, URZ, UR62, 0x90, URZ, 0xc0, !UPT ;  /* 0x000000903eff7892 */ /* 0x000ff2000f80c0ff */
[----:B------:R-:W-:Y:S05]  /*5b70*/  BRA.U !UP0, `(.L_x_100) ;  /* 0x0000000108407547 */ /* 0x000fea000b800000 */
[----:B------:R-:W2:Y:S01]  /*5b80*/  LDCU.64 UR8, c[0x4][0x80] ;  /* 0x01001000ff0877ac */ /* 0x000ea20008000a00 */
[----:B------:R-:W-:Y:S01]  /*5b90*/  MOV R3, 0x0 ;  /* 0x0000000000037802 */ /* 0x000fe20000000f00 */
[----:B------:R-:W-:Y:S02]  /*5ba0*/  HFMA2 R12, -RZ, RZ, 0, 5.9604644775390625e-08 ;  /* 0x00000001ff0c7431 */ /* 0x000fe400000001ff */
[----:B------:R-:W-:Y:S02]  /*5bb0*/  IMAD.MOV.U32 R8, RZ, RZ, 0x70 ;  /* 0x00000070ff087424 */ /* 0x000fe400078e00ff */
[----:B------:R-:W-:Y:S01]  /*5bc0*/  IMAD.MOV.U32 R13, RZ, RZ, RZ ;  /* 0x000000ffff0d7224 */ /* 0x000fe200078e00ff */
[----:B------:R-:W3:Y:S01]  /*5bd0*/  LDCU.64 UR6, c[0x4][0x88] ;  /* 0x01001100ff0677ac */ /* 0x000ee20008000a00 */
[----:B------:R-:W4:Y:S01]  /*5be0*/  LDC.64 R2, c[0x4][R3] ;  /* 0x0100000003027b82 */ /* 0x000f220000000a00 */
[----:B------:R-:W1:Y:S01]  /*5bf0*/  LDCU.64 UR4, c[0x4][0x8] ;  /* 0x01000100ff0477ac */ /* 0x000e620008000a00 */
[----:B--2---:R-:W-:Y:S01]  /*5c00*/  MOV R5, UR9 ;  /* 0x0000000900057c02 */ /* 0x004fe20008000f00 */
[----:B------:R-:W-:Y:S01]  /*5c10*/  IMAD.U32 R4, RZ, RZ, UR8 ;  /* 0x00000008ff047e24 */ /* 0x000fe2000f8e00ff */
[----:B---3--:R-:W-:Y:S01]  /*5c20*/  MOV R7, UR7 ;  /* 0x0000000700077c02 */ /* 0x008fe20008000f00 */
[----:B------:R-:W-:Y:S01]  /*5c30*/  IMAD.U32 R6, RZ, RZ, UR6 ;  /* 0x00000006ff067e24 */ /* 0x000fe2000f8e00ff */
[----:B-1----:R-:W-:Y:S01]  /*5c40*/  MOV R11, UR5 ;  /* 0x00000005000b7c02 */ /* 0x002fe20008000f00 */
[----:B------:R-:W-:Y:S02]  /*5c50*/  IMAD.U32 R10, RZ, RZ, UR4 ;  /* 0x00000004ff0a7e24 */ /* 0x000fe4000f8e00ff */
[----:B------:R-:W-:Y:S07]  /*5c60*/  LEPC R20, `(.L_x_100) ;  /* 0x000000001014794e */ /* 0x000fee0000000000 */
[----:B----45:R-:W-:Y:S05]  /*5c70*/  CALL.ABS.NOINC R2 ;  /* 0x0000000002007343 */ /* 0x030fea0003c00000 */
.L_x_100:
[----:B------:R-:W-:Y:S01]  /*5c80*/  LOP3.LUT P0, RZ, R86, 0x90, RZ, 0xc0, !PT ;  /* 0x0000009056ff7812 */ /* 0x000fe2000780c0ff */
[----:B------:R-:W-:Y:S11]  /*5c90*/  BSSY.RECONVERGENT B6, `(.L_x_101) ;  /* 0x0000013000067945 */ /* 0x000ff60003800200 */
[----:B------:R-:W-:Y:S01]  /*5ca0*/  @!UPT UIADD3 URZ, UPT, UPT, URZ, URZ, URZ ;  /* 0x000000fffffff290 */ /* 0x000fe2000fffe0ff */
[----:B------:R-:W-:Y:S05]  /*5cb0*/  @!P0 BRA `(.L_x_102) ;  /* 0x0000000000408947 */ /* 0x000fea0003800000 */
        /* <DEDUP_REMOVED lines=16> */
.L_x_102:
[----:B------:R-:W-:Y:S05]  /*5dc0*/  BSYNC.RECONVERGENT B6 ;  /* 0x0000000000067941 */ /* 0x000fea0003800200 */
.L_x_101:
[----:B------:R-:W-:Y:S01]  /*5dd0*/  R2UR UR4, R79 ;  /* 0x000000004f0472ca */ /* 0x000fe200000e0000 */
[----:B------:R-:W-:Y:S01]  /*5de0*/  UISETP.NE.U32.AND UP0, UPT, UR60, URZ, UPT ;  /* 0x000000ff3c00728c */ /* 0x000fe2000bf05070 */
[----:B------:R-:W-:Y:S02]  /*5df0*/  ISETP.NE.U32.AND P4, PT, R72, RZ, PT ;  /* 0x000000ff4800720c */ /* 0x000fe40003f85070 */
[----:B------:R-:W-:Y:S01]  /*5e00*/  ISETP.NE.U32.AND P2, PT, RZ, UR56, PT ;  /* 0x00000038ff007c0c */ /* 0x000fe2000bf45070 */
[----:B------:R-:W-:Y:S01]  /*5e10*/  UISETP.NE.AND.EX UP1, UPT, UR61, URZ, UPT, UP0 ;  /* 0x000000ff3d00728c */ /* 0x000fe2000bf25300 */
[----:B------:R-:W-:Y:S01]  /*5e20*/  ISETP.NE.AND.EX P4, PT, R73, RZ, PT, P4 ;  /* 0x000000ff4900720c */ /* 0x000fe20003f85340 */
[----:B------:R-:W-:Y:S01]  /*5e30*/  UPLOP3.LUT UP0, UPT, UPT, UPT, UPT, 0x40, 0x4 ;  /* 0x000000000004789c */ /* 0x000fe20003f0e870 */
[----:B------:R-:W-:Y:S05]  /*5e40*/  ISETP.NE.AND.EX P2, PT, RZ, UR57, PT, P2 ;  /* 0x00000039ff007c0c */ /* 0x000fea000bf45320 */
[----:B------:R-:W-:Y:S06]  /*5e50*/  UISETP.NE.AND UP2, UPT, UR4, URZ, UPT ;  /* 0x000000ff0400728c */ /* 0x000fec000bf45270 */
[----:B------:R-:W-:Y:S05]  /*5e60*/  PLOP3.LUT P1, PT, PT, PT, UP2, 0x80, 0x8 ;  /* 0x000000000008781c */ /* 0x000fea0003f2f028 */
[----:B------:R-:W-:Y:S06]  /*5e70*/  @UP2 UPLOP3.LUT UP0, UPT, UPT, UPT, UP1, 0x80, 0x8 ;  /* 0x000000000008289c */ /* 0x000fec0003f0f010 */
[----:B------:R-:W-:Y:S01]  /*5e80*/  PLOP3.LUT P0, PT, PT, PT, UP0, 0x80, 0x8 ;  /* 0x000000000008781c */ /* 0x000fe20003f0f008 */
[----:B------:R-:W-:Y:S01]  /*5e90*/  @!UPT UIADD3 URZ, UPT, UPT, URZ, URZ, URZ ;  /* 0x000000fffffff290 */ /* 0x000fe2000fffe0ff */
[----:B------:R-:W-:Y:S11]  /*5ea0*/  BRA.U !UP1, `(.L_x_103) ;  /* 0x00000001093c7547 */ /* 0x000ff6000b800000 */
[----:B------:R-:W-:Y:S01]  /*5eb0*/  UISETP.NE.U32.AND UP0, UPT, UR56, URZ, UPT ;  /* 0x000000ff3800728c */ /* 0x000fe2000bf05070 */
[----:B-1----:R-:W-:Y:S01]  /*5ec0*/  HFMA2 R0, -RZ, RZ, 0, 5.9604644775390625e-08 ;  /* 0x00000001ff007431 */ /* 0x002fe200000001ff */
[----:B------:R-:W1:Y:S01]  /*5ed0*/  LDCU.64 UR8, c[0x0][0x358] ;  /* 0x00006b00ff0877ac */ /* 0x000e620008000a00 */
[----:B------:R-:W-:Y:S01]  /*5ee0*/  IMAD.MOV.U32 R76, RZ, RZ, 0x1 ;  /* 0x00000001ff4c7424 */ /* 0x000fe200078e00ff */
[----:B------:R-:W-:Y:S06]  /*5ef0*/  UISETP.NE.AND.EX UP0, UPT, UR57, URZ, UPT, UP0 ;  /* 0x000000ff3900728c */ /* 0x000fec000bf05300 */
[----:B------:R-:W-:Y:S05]  /*5f00*/  PLOP3.LUT P3, PT, PT, PT, UP0, 0x80, 0x8 ;  /* 0x000000000008781c */ /* 0x000fea0003f6f008 */
[----:B------:R-:W2:Y:S01]  /*5f10*/  @UP0 LDCU.64 UR4, c[0x0][0x888] ;  /* 0x00011100ff0407ac */ /* 0x000ea20008000a00 */
[----:B------:R-:W-:Y:S07]  /*5f20*/  @UP0 UIMAD UR6, UR36, UR60, URZ ;  /* 0x0000003c240602a4 */ /* 0x000fee000f8e02ff */
[----:B------:R-:W-:Y:S01]  /*5f30*/  @!P3 PRMT R76, R0, 0x7610, R76 ;  /* 0x00007610004cb816 */ /* 0x000fe2000000004c */
[----:B--2---:R-:W-:Y:S06]  /*5f40*/  @UP0 UIMAD.WIDE UR4, UR6, 0x4, UR4 ;  /* 0x00000004060408a5 */ /* 0x004fec000f8e0204 */
[----:B-----5:R-:W-:Y:S01]  /*5f50*/  IMAD.U32 R40, RZ, RZ, UR4 ;  /* 0x00000004ff287e24 */ /* 0x020fe2000f8e00ff */
[----:B------:R-:W-:Y:S04]  /*5f60*/  MOV R41, UR5 ;  /* 0x0000000500297c02 */ /* 0x000fe80008000f00 */
[----:B------:R-:W2:Y:S01]  /*5f70*/  @!UP0 LDCU UR4, c[0x0][0x880] ;  /* 0x00011000ff0487ac */ /* 0x000ea20008000800 */
[----:B-1----:R3:W5:Y:S02]  /*5f80*/  @P3 LDG.E R40, desc[UR8][R40.64] ;  /* 0x0000000828283981 */ /* 0x002764000c1e1900 */
[----:B--23--:R-:W-:Y:S02]  /*5f90*/  @!P3 IMAD.U32 R40, RZ, RZ, UR4 ;  /* 0x00000004ff28be24 */ /* 0x00cfe4000f8e00ff */
.L_x_103:
[----:B------:R-:W-:Y:S05]  /*5fa0*/  @!P4 BRA `(.L_x_104) ;  /* 0x000000000024c947 */ /* 0x000fea0003800000 */
[----:B------:R-:W-:Y:S01]  /*5fb0*/  ISETP.NE.U32.AND P3, PT, R70, RZ, PT ;  /* 0x000000ff4600720c */ /* 0x000fe20003f65070 */
[----:B------:R-:W2:Y:S03]  /*5fc0*/  LDCU.64 UR4, c[0x0][0x358] ;  /* 0x00006b00ff0477ac */ /* 0x000ea60008000a00 */
[----:B------:R-:W-:Y:S11]  /*5fd0*/  ISETP.NE.AND.EX P3, PT, R71, RZ, PT, P3 ;  /* 0x000000ff4700720c */ /* 0x000ff60003f65330 */
[----:B------:R-:W-:Y:S02]  /*5fe0*/  @!UPT UIADD3 URZ, UPT, UPT, URZ, URZ, URZ ;  /* 0x000000fffffff290 */ /* 0x000fe4000fffe0ff */
[----:B------:R-:W3:Y:S01]  /*5ff0*/  @P3 LDC.64 R2, c[0x0][0x8a8] ;  /* 0x00022a00ff023b82 */ /* 0x000ee20000000a00 */
[----:B-1----:R-:W-:Y:S04]  /*6000*/  @P3 IMAD R0, R72, UR36, RZ ;  /* 0x0000002448003c24 */ /* 0x002fe8000f8e02ff */
[----:B---3--:R-:W-:Y:S05]  /*6010*/  @P3 IMAD.WIDE R2, R0, 0x4, R2 ;  /* 0x0000000400023825 */ /* 0x008fea00078e0202 */
[----:B--2--5:R2:W5:Y:S02]  /*6020*/  @P3 LDG.E R38, desc[UR4][R2.64] ;  /* 0x0000000402263981 */ /* 0x024564000c1e1900 */
[----:B--2---:R-:W3:Y:S02]  /*6030*/  @!P3 LDC R38, c[0x0][0x8a0] ;  /* 0x00022800ff26bb82 */ /* 0x004ee40000000800 */
.L_x_104:
[----:B-----5:R-:W-:Y:S01]  /*6040*/  ISETP.NE.AND P4, PT, R40, RZ, PT ;  /* 0x000000ff2800720c */ /* 0x020fe20003f85270 */
[----:B------:R-:W-:Y:S01]  /*6050*/  BSSY B1, `(.L_x_105) ;  /* 0x0000040000017945 */ /* 0x000fe20003800000 */
[----:B------:R-:W-:Y:S01]  /*6060*/  SEL R3, RZ, 0xffffffff, P2 ;  /* 0xffffffffff037807 */ /* 0x000fe20001000000 */
[----:B------:R-:W-:Y:S01]  /*6070*/  IMAD.MOV.U32 R43, RZ, RZ, 0x1 ;  /* 0x00000001ff2b7424 */ /* 0x000fe200078e00ff */
[----:B------:R-:W-:Y:S01]  /*6080*/  LOP3.LUT P3, RZ, R76, 0xff, RZ, 0xc0, !PT ;  /* 0x000000ff4cff7812 */ /* 0x000fe2000786c0ff */
[C---:B------:R-:W-:Y:S01]  /*6090*/  IMAD R39, R36.reuse, 0x40, R37 ;  /* 0x0000004024277824 */ /* 0x040fe200078e0225 */
[----:B-1----:R-:W-:Y:S02]  /*60a0*/  @P1 SEL R0, RZ, 0xffffffff, P4 ;  /* 0xffffffffff001807 */ /* 0x002fe40002000000 */
[----:B------:R-:W-:Y:S02]  /*60b0*/  CS2R R50, SRZ ;  /* 0x0000000000327805 */ /* 0x000fe4000001ff00 */
[----:B------:R-:W-:Y:S02]  /*60c0*/  LEA R4, R83, UR44, 0x3 ;  /* 0x0000002c53047c11 */ /* 0x000fe4000f8e18ff */
[----:B------:R-:W-:Y:S02]  /*60d0*/  CS2R R48, SRZ ;  /* 0x0000000000307805 */ /* 0x000fe4000001ff00 */
[----:B------:R-:W-:Y:S02]  /*60e0*/  @P0 SEL R0, R3, R0, !P3 ;  /* 0x0000000003000207 */ /* 0x000fe40005800000 */
[----:B------:R-:W-:Y:S02]  /*60f0*/  CS2R R46, SRZ ;  /* 0x00000000002e7805 */ /* 0x000fe4000001ff00 */
[----:B------:R-:W-:Y:S02]  /*6100*/  LEA R80, R36, UR44, 0x3 ;  /* 0x0000002c24507c11 */ /* 0x000fe4000f8e18ff */
[----:B------:R-:W-:Y:S02]  /*6110*/  CS2R R44, SRZ ;  /* 0x00000000002c7805 */ /* 0x000fe4000001ff00 */
[----:B------:R-:W-:Y:S02]  /*6120*/  @P1 LOP3.LUT R0, R0, 0x1, RZ, 0xc0, !PT ;  /* 0x0000000100001812 */ /* 0x000fe400078ec0ff */
[----:B------:R-:W-:Y:S02]  /*6130*/  SHF.L.U32 R5, R85, 0x1f, RZ ;  /* 0x0000001f55057819 */ /* 0x000fe400000006ff */
[----:B------:R-:W-:Y:S02]  /*6140*/  ISETP.NE.U32.OR P6, PT, R0, 0x1, !P1 ;  /* 0x000000010000780c */ /* 0x000fe40004fc5470 */
[----:B------:R-:W-:Y:S02]  /*6150*/  PLOP3.LUT P2, PT, PT, PT, UP1, 0x80, 0x8 ;  /* 0x000000000008781c */ /* 0x000fe40003f4f018 */
[----:B------:R-:W-:Y:S09]  /*6160*/  P2R R2, PR, RZ, 0x40 ;  /* 0x00000040ff027803 */ /* 0x000ff20000000000 */
[----:B------:R-:W-:Y:S04]  /*6170*/  @P6 SHF.L.U32 R0, R82, 0x1f, RZ ;  /* 0x0000001f52006819 */ /* 0x000fe800000006ff */
[----:B------:R1:W2:Y:S01]  /*6180*/  @P6 SYNCS.PHASECHK.TRANS64.TRYWAIT P1, [R4+URZ+0x50], R0 ;  /* 0x00005000040065a7 */ /* 0x0002a200080211ff */
[----:B------:R4:W3:Y:S01]  /*6190*/  SYNCS.PHASECHK.TRANS64.TRYWAIT P0, [R80+URZ+0xa0], R5 ;  /* 0x0000a005500075a7 */ /* 0x0008e200080011ff */
[----:B-1----:R-:W-:Y:S04]  /*61a0*/  SEL R0, RZ, 0xffffffff, P4 ;  /* 0xffffffffff007807 */ /* 0x002fe80002000000 */
[----:B------:R-:W-:Y:S04]  /*61b0*/  @P2 SEL R0, R3, R0, !P3 ;  /* 0x0000000003002207 */ /* 0x000fe80005800000 */
[----:B------:R-:W-:Y:S04]  /*61c0*/  LOP3.LUT R0, R0, 0x1, RZ, 0xc0, !PT ;  /* 0x0000000100007812 */ /* 0x000fe800078ec0ff */
[----:B------:R-:W-:Y:S04]  /*61d0*/  ISETP.NE.U32.AND P5, PT, R0, 0x1, PT ;  /* 0x000000010000780c */ /* 0x000fe80003fa5070 */
[----:B------:R-:W-:Y:S02]  /*61e0*/  P2R R56, PR, RZ, 0x20 ;  /* 0x00000020ff387803 */ /* 0x000fe40000000000 */
[----:B--2---:R-:W-:Y:S01]  /*61f0*/  @P6 SEL R43, RZ, 0x1, !P1 ;  /* 0x00000001ff2b6807 */ /* 0x004fe20004800000 */
[----:B---34-:R-:W-:Y:S06]  /*6200*/  @!P6 BRA `(.L_x_106) ;  /* 0x000000000090e947 */ /* 0x018fec0003800000 */
[----:B------:R-:W-:Y:S01]  /*6210*/  @P5 IMAD R6, R83, 0x1000, R74 ;  /* 0x0000100053065824 */ /* 0x000fe200078e024a */
[----:B------:R-:W-:Y:S01]  /*6220*/  LOP3.LUT P6, RZ, R75, 0x80, RZ, 0xc0, !PT ;  /* 0x000000804bff7812 */ /* 0x000fe200078cc0ff */
[----:B------:R-:W-:Y:S01]  /*6230*/  BSSY B0, `(.L_x_107) ;  /* 0x000000f000007945 */ /* 0x000fe20003800000 */
[----:B------:R-:W-:Y:S01]  /*6240*/  ISETP.NE.AND P2, PT, R43, RZ, PT ;  /* 0x000000ff2b00720c */ /* 0x000fe20003f45270 */
[----:B------:R-:W-:Y:S01]  /*6250*/  @P5 VIADD R0, R6, UR44 ;  /* 0x0000002c06005c36 */ /* 0x000fe20008000000 */
[----:B------:R-:W-:Y:S02]  /*6260*/  PLOP3.LUT P1, PT, PT, PT, PT, 0x8, 0x80 ;  /* 0x000000000080781c */ /* 0x000fe40003f2e170 */
[----:B------:R-:W-:Y:S02]  /*6270*/  CS2R R46, SRZ ;  /* 0x00000000002e7805 */ /* 0x000fe4000001ff00 */
[----:B------:R-:W-:Y:S01]  /*6280*/  @P5 PLOP3.LUT P1, PT, P6, PT, PT, 0x80, 0x8 ;  /* 0x000000000008581c */ /* 0x000fe2000372f070 */
[C---:B------:R-:W-:Y:S01]  /*6290*/  @P5 VIADD R3, R0.reuse, 0x10 ;  /* 0x0000001000035836 */ /* 0x040fe20000000000 */
[----:B------:R-:W-:Y:S02]  /*62a0*/  CS2R R44, SRZ ;  /* 0x00000000002c7805 */ /* 0x000fe4000001ff00 */
[----:B------:R-:W-:Y:S02]  /*62b0*/  CS2R R50, SRZ ;  /* 0x0000000000327805 */ /* 0x000fe4000001ff00 */
[----:B------:R-:W-:Y:S07]  /*62c0*/  CS2R R48, SRZ ;  /* 0x0000000000307805 */ /* 0x000fee000001ff00 */
[----:B------:R-:W-:Y:S01]  /*62d0*/  @P1 VIADD R3, R0, 0xfffffff0 ;  /* 0xfffffff000031836 */ /* 0x000fe20000000000 */
[----:B------:R-:W-:Y:S06]  /*62e0*/  @P2 BRA `(.L_x_108) ;  /* 0x00000000000c2947 */ /* 0x000fec0003800000 */
[----:B------:R-:W-:Y:S04]  /*62f0*/  SHF.L.U32 R0, R82, 0x1f, RZ ;  /* 0x0000001f52007819 */ /* 0x000fe800000006ff */
[----:B------:R-:W1:Y:S02]  /*6300*/  SYNCS.PHASECHK.TRANS64.TRYWAIT P1, [R4+URZ+0x50], R0 ;  /* 0x00005000040075a7 */ /* 0x000e6400080211ff */
[----:B-1----:R-:W-:Y:S05]  /*6310*/  @!P1 BRA `(.L_x_109) ;  /* 0x0000002400a49947 */ /* 0x002fea0003800000 */
.L_x_108:
[----:B------:R-:W-:Y:S05]  /*6320*/  BSYNC B0 ;  /* 0x0000000000007941 */ /* 0x000fea0003800000 */
.L_x_107:
[----:B------:R-:W-:Y:S01]  /*6330*/  ISETP.NE.AND P1, PT, R56, RZ, PT ;  /* 0x000000ff3800720c */ /* 0x000fe20003f25270 */
[----:B-1----:R-:W-:Y:S02]  /*6340*/  VIADD R4, R4, 0x60 ;  /* 0x0000006004047836 */ /* 0x002fe40000000000 */
[----:B------:R-:W-:Y:S02]  /*6350*/  IMAD.U32 R0, RZ, RZ, UR46 ;  /* 0x0000002eff007e24 */ /* 0x000fe4000f8e00ff */
[----:B------:R-:W-:Y:S03]  /*6360*/  VIADD R83, R83, 0x1 ;  /* 0x0000000153537836 */ /* 0x000fe60000000000 */
[----:B------:R-:W-:Y:S05]  /*6370*/  PRMT R0, R0, 0x654, R4 ;  /* 0x0000065400007816 */ /* 0x000fea0000000004 */
[----:B------:R1:W2:Y:S04]  /*6380*/  @P1 LDS.128 R44, [R6+UR44+0x200] ;  /* 0x0002002c062c1984 */ /* 0x0002a80008000c00 */
[----:B------:R1:W3:Y:S01]  /*6390*/  @P1 LDS.128 R48, [R3+0x200] ;  /* 0x0002000003301984 */ /* 0x0002e20000000c00 */
[C---:B------:R-:W-:Y:S01]  /*63a0*/  ISETP.NE.AND P1, PT, R83.reuse, 0x2, PT ;  /* 0x000000025300780c */ /* 0x040fe20003f25270 */
[----:B------:R-:W-:Y:S01]  /*63b0*/  @!PT LDS RZ, [RZ] ;  /* 0x00000000fffff984 */ /* 0x000fe20000000800 */
[----:B------:R-:W-:Y:S01]  /*63c0*/  @!PT LDS RZ, [RZ] ;  /* 0x00000000fffff984 */ /* 0x000fe20000000800 */
[----:B------:R-:W-:Y:S01]  /*63d0*/  @!PT LDS RZ, [RZ] ;  /* 0x00000000fffff984 */ /* 0x000fe20000000800 */
[----:B------:R-:W-:Y:S01]  /*63e0*/  @!PT LDS RZ, [RZ] ;  /* 0x00000000fffff984 */ /* 0x000fe20000000800 */
[----:B------:R4:W-:Y:S06]  /*63f0*/  MEMBAR.ALL.CTA ;  /* 0x0000000000007992 */ /* 0x0009ec0000008000 */
[----:B----4-:R-:W4:Y:S01]  /*6400*/  FENCE.VIEW.ASYNC.S ;  /* 0x00000000000073c6 */ /* 0x010f220000000000 */
[----:B------:R-:W-:Y:S01]  /*6410*/  SEL R83, R83, RZ, P1 ;  /* 0x000000ff53537207 */ /* 0x000fe20000800000 */
[----:B----4-:R4:W-:Y:S02]  /*6420*/  SYNCS.ARRIVE.TRANS64.RED.A1T0 RZ, [R0+URZ], RZ ;  /* 0x000000ff00ff79a7 */ /* 0x0109e400081004ff */
[----:B----4-:R-:W-:Y:S04]  /*6430*/  SEL R0, RZ, 0x1, P1 ;  /* 0x00000001ff007807 */ /* 0x010fe80000800000 */
[----:B-12---:R-:W-:Y:S02]  /*6440*/  LOP3.LUT R82, R82, R0, RZ, 0x3c, !PT ;  /* 0x0000000052527212 */ /* 0x006fe400078e3cff */
.L_x_106:
[----:B------:R-:W-:Y:S05]  /*6450*/  BSYNC B1 ;  /* 0x0000000000017941 */ /* 0x000fea0003800000 */
.L_x_105:
[----:B------:R-:W-:Y:S04]  /*6460*/  SHF.R.U32.HI R0, RZ, 0x15, R39 ;  /* 0x00000015ff007819 */ /* 0x000fe80000011627 */
[----:B------:R-:W-:Y:S01]  /*6470*/  LOP3.LUT P1, RZ, R0, 0x3, R77, 0x48, !PT ;  /* 0x0000000300ff7812 */ /* 0x000fe2000782484d */
[----:B------:R-:W-:Y:S01]  /*6480*/  @!UPT UIADD3 URZ, UPT, UPT, URZ, URZ, URZ ;  /* 0x000000fffffff290 */ /* 0x000fe2000fffe0ff */
[----:B------:R-:W-:Y:S11]  /*6490*/  @P0 BRA `(.L_x_110) ;  /* 0x0000000000080947 */ /* 0x000ff60003800000 */
[----:B------:R-:W1:Y:S02]  /*64a0*/  SYNCS.PHASECHK.TRANS64.TRYWAIT P0, [R80+URZ+0xa0], R5 ;  /* 0x0000a005500075a7 */ /* 0x000e6400080011ff */
[----:B-1----:R-:W-:Y:S05]  /*64b0*/  @!P0 BRA `(.L_x_111) ;  /* 0x0000002400508947 */ /* 0x002fea0003800000 */
.L_x_110:
[----:B------:R-:W-:Y:S05]  /*64c0*/  @!P1 BRA `(.L_x_112) ;  /* 0x0000000000409947 */ /* 0x000fea0003800000 */
[----:B------:R-:W1:Y:S01]  /*64d0*/  LDCU.64 UR8, c[0x4][0x70] ;  /* 0x01000e00ff0877ac */ /* 0x000e620008000a00 */
[----:B------:R-:W-:Y:S01]  /*64e0*/  MOV R15, 0x0 ;  /* 0x00000000000f7802 */ /* 0x000fe20000000f00 */
[----:B------:R-:W-:Y:S02]  /*64f0*/  HFMA2 R12, -RZ, RZ, 0, 5.9604644775390625e-08 ;  /* 0x00000001ff0c7431 */ /* 0x000fe400000001ff */
[----:B------:R-:W-:Y:S02]  /*6500*/  IMAD.MOV.U32 R8, RZ, RZ, 0x192 ;  /* 0x00000192ff087424 */ /* 0x000fe400078e00ff */
[----:B------:R-:W-:Y:S01]  /*6510*/  IMAD.MOV.U32 R13, RZ, RZ, RZ ;  /* 0x000000ffff0d7224 */ /* 0x000fe200078e00ff */
[----:B------:R-:W2:Y:S01]  /*6520*/  LDCU.64 UR6, c[0x4][0x78] ;  /* 0x01000f00ff0677ac */ /* 0x000ea20008000a00 */
[----:B------:R-:W4:Y:S01]  /*6530*/  LDC.64 R14, c[0x4][R15] ;  /* 0x010000000f0e7b82 */ /* 0x000f220000000a00 */
[----:B------:R-:W5:Y:S01]  /*6540*/  LDCU.64 UR4, c[0x4][0x10] ;  /* 0x01000200ff0477ac */ /* 0x000f620008000a00 */
[----:B-1----:R-:W-:Y:S01]  /*6550*/  MOV R5, UR9 ;  /* 0x0000000900057c02 */ /* 0x002fe20008000f00 */
[----:B------:R-:W-:Y:S01]  /*6560*/  IMAD.U32 R4, RZ, RZ, UR8 ;  /* 0x00000008ff047e24 */ /* 0x000fe2000f8e00ff */
[----:B--2---:R-:W-:Y:S01]  /*6570*/  MOV R7, UR7 ;  /* 0x0000000700077c02 */ /* 0x004fe20008000f00 */
[----:B------:R-:W-:Y:S01]  /*6580*/  IMAD.U32 R6, RZ, RZ, UR6 ;  /* 0x00000006ff067e24 */ /* 0x000fe2000f8e00ff */
[----:B-----5:R-:W-:Y:S01]  /*6590*/  MOV R11, UR5 ;  /* 0x00000005000b7c02 */ /* 0x020fe20008000f00 */
[----:B------:R-:W-:Y:S02]  /*65a0*/  IMAD.U32 R10, RZ, RZ, UR4 ;  /* 0x00000004ff0a7e24 */ /* 0x000fe4000f8e00ff */
[----:B------:R-:W-:Y:S07]  /*65b0*/  LEPC R20, `(.L_x_112) ;  /* 0x000000001014794e */ /* 0x000fee0000000000 */
[----:B---34-:R-:W-:Y:S05]  /*65c0*/  CALL.ABS.NOINC R14 ;  /* 0x000000000e007343 */ /* 0x018fea0003c00000 */
.L_x_112:
[----:B------:R-:W-:Y:S01]  /*65d0*/  IMAD.U32 R42, R45, 0x10000, RZ ;  /* 0x000100002d2a7824 */ /* 0x000fe200078e00ff */
[----:B------:R-:W-:Y:S01]  /*65e0*/  ISETP.NE.AND P6, PT, R2, RZ, PT ;  /* 0x000000ff0200720c */ /* 0x000fe20003fc5270 */
[----:B------:R-:W-:Y:S05]  /*65f0*/  WARPSYNC.ALL ;  /* 0x0000000000007948 */ /* 0x000fea0003800000 */
[----:B------:R-:W-:Y:S01]  /*6600*/  R2UR UR4, R39 ;  /* 0x00000000270472ca */ /* 0x000fe200000e0000 */
[----:B------:R-:W-:Y:S01]  /*6610*/  BSSY.RECONVERGENT B0, `(.L_x_113) ;  /* 0x00000a4000007945 */ /* 0x000fe20003800200 */
[C---:B------:R-:W-:Y:S02]  /*6620*/  SHF.L.U32 R2, R44.reuse, 0x10, RZ ;  /* 0x000000102c027819 */ /* 0x040fe400000006ff */
[C---:B------:R-:W-:Y:S02]  /*6630*/  PRMT R3, R44.reuse, 0x8880, RZ ;  /* 0x000088802c037816 */ /* 0x040fe400000000ff */
[----:B------:R-:W-:Y:S02]  /*6640*/  SHF.L.U32 R41, R44, 0x8, RZ ;  /* 0x000000082c297819 */ /* 0x000fe400000006ff */
[----:B------:R-:W-:Y:S02]  /*6650*/  LOP3.LUT P5, RZ, R75, 0x80, RZ, 0xc0, !PT ;  /* 0x000000804bff7812 */ /* 0x000fe400078ac0ff */
[----:B------:R-:W-:Y:S03]  /*6660*/  ISETP.NE.AND P0, PT, R87, RZ, PT ;  /* 0x000000ff5700720c */ /* 0x000fe60003f05270 */
[----:B-1----:R-:W1:Y:S02]  /*6670*/  LDTM.x32 R4, tmem[UR4] ;  /* 0x00000004000479ee */ /* 0x002e6400082c0000 */
[C---:B-1----:R-:W-:Y:S01]  /*6680*/  IMAD R0, R38.reuse, R4, RZ ;  /* 0x0000000426007224 */ /* 0x042fe200078e02ff */
[----:B------:R-:W-:Y:S01]  /*6690*/  SHF.R.S32.HI R4, RZ, 0x18, R2 ;  /* 0x00000018ff047819 */ /* 0x000fe20000011402 */
[C---:B------:R-:W-:Y:S01]  /*66a0*/  IMAD R2, R38.reuse, R5, RZ ;  /* 0x0000000526027224 */ /* 0x040fe200078e02ff */
[----:B------:R-:W-:Y:S01]  /*66b0*/  SHF.R.S32.HI R5, RZ, 0x18, R41 ;  /* 0x00000018ff057819 */ /* 0x000fe20000011429 */
[----:B------:R-:W-:Y:S01]  /*66c0*/  IMAD R0, R3, R40, R0 ;  /* 0x0000002803007224 */ /* 0x000fe200078e0200 */
[----:B------:R-:W-:Y:S01]  /*66d0*/  PRMT R41, R45, 0x8880, RZ ;  /* 0x000088802d297816 */ /* 0x000fe200000000ff */
[----:B------:R-:W-:Y:S02]  /*66e0*/  IMAD R3, R38, R6, RZ ;  /* 0x0000000626037224 */ /* 0x000fe400078e02ff */
[-C--:B------:R-:W-:Y:S01]  /*66f0*/  IMAD R2, R4, R40.reuse, R2 ;  /* 0x0000002804027224 */ /* 0x080fe200078e0202 */
[----:B------:R-:W-:Y:S01]  /*6700*/  SHF.R.S32.HI R4, RZ, 0x18, R44 ;  /* 0x00000018ff047819 */ /* 0x000fe2000001142c */
[C---:B------:R-:W-:Y:S02]  /*6710*/  IMAD R7, R38.reuse, R7, RZ ;  /* 0x0000000726077224 */ /* 0x040fe400078e02ff */
[-C--:B------:R-:W-:Y:S02]  /*6720*/  IMAD R3, R5, R40.reuse, R3 ;  /* 0x0000002805037224 */ /* 0x080fe400078e0203 */
[----:B------:R-:W-:Y:S02]  /*6730*/  IMAD R5, R38, R9, RZ ;  /* 0x0000000926057224 */ /* 0x000fe400078e02ff */
[----:B------:R-:W-:Y:S02]  /*6740*/  IMAD R7, R4, R40, R7 ;  /* 0x0000002804077224 */ /* 0x000fe400078e0207 */
[C---:B------:R-:W-:Y:S02]  /*6750*/  IMAD R9, R38.reuse, R13, RZ ;  /* 0x0000000d26097224 */ /* 0x040fe400078e02ff */
[C---:B------:R-:W-:Y:S01]  /*6760*/  IMAD R4, R38.reuse, R8, RZ ;  /* 0x0000000826047224 */ /* 0x040fe200078e02ff */
[----:B------:R-:W-:Y:S01]  /*6770*/  I2IP.S8.S32.SAT R52, R7, R3, RZ ;  /* 0x0000000307347239 */ /* 0x000fe200000014ff */
[C---:B------:R-:W-:Y:S01]  /*6780*/  IMAD R13, R38.reuse, R17, RZ ;  /* 0x00000011260d7224 */ /* 0x040fe200078e02ff */
[----:B------:R-:W-:Y:S01]  /*6790*/  SHF.R.S32.HI R7, RZ, 0x18, R45 ;  /* 0x00000018ff077819 */ /* 0x000fe2000001142d */
[----:B------:R-:W-:Y:S01]  /*67a0*/  IMAD R8, R38, R12, RZ ;  /* 0x0000000c26087224 */ /* 0x000fe200078e02ff */
[----:B------:R-:W-:Y:S01]  /*67b0*/  I2IP.S8.S32.SAT R52, R2, R0, R52 ;  /* 0x0000000002347239 */ /* 0x000fe20000001434 */
[----:B------:R-:W-:Y:S01]  /*67c0*/  IMAD R17, R38, R21, RZ ;  /* 0x0000001526117224 */ /* 0x000fe200078e02ff */
[----:B------:R-:W-:Y:S01]  /*67d0*/  SHF.L.U32 R0, R46, 0x8, RZ ;  /* 0x000000082e007819 */ /* 0x000fe200000006ff */
[C---:B------:R-:W-:Y:S01]  /*67e0*/  IMAD R12, R38.reuse, R16, RZ ;  /* 0x00000010260c7224 */ /* 0x040fe200078e02ff */
[----:B------:R-:W-:Y:S01]  /*67f0*/  SHF.R.S32.HI R2, RZ, 0x18, R46 ;  /* 0x00000018ff027819 */ /* 0x000fe2000001142e */
[C---:B------:R-:W-:Y:S01]  /*6800*/  IMAD R21, R38.reuse, R25, RZ ;  /* 0x0000001926157224 */ /* 0x040fe200078e02ff */
[----:B------:R-:W-:Y:S01]  /*6810*/  SHF.R.S32.HI R0, RZ, 0x18, R0 ;  /* 0x00000018ff007819 */ /* 0x000fe20000011400 */
[C---:B------:R-:W-:Y:S02]  /*6820*/  IMAD R16, R38.reuse, R20, RZ ;  /* 0x0000001426107224 */ /* 0x040fe400078e02ff */
[C---:B------:R-:W-:Y:S02]  /*6830*/  IMAD R25, R38.reuse, R29, RZ ;  /* 0x0000001d26197224 */ /* 0x040fe400078e02ff */
[C---:B------:R-:W-:Y:S02]  /*6840*/  IMAD R20, R38.reuse, R24, RZ ;  /* 0x0000001826147224 */ /* 0x040fe400078e02ff */
[C---:B------:R-:W-:Y:S01]  /*6850*/  IMAD R29, R38.reuse, R33, RZ ;  /* 0x00000021261d7224 */ /* 0x040fe200078e02ff */
[----:B------:R-:W-:Y:S01]  /*6860*/  SHF.L.U32 R33, R45, 0x8, RZ ;  /* 0x000000082d217819 */ /* 0x000fe200000006ff */
[C---:B------:R-:W-:Y:S02]  /*6870*/  IMAD R24, R38.reuse, R28, RZ ;  /* 0x0000001c26187224 */ /* 0x040fe400078e02ff */
[C---:B------:R-:W-:Y:S01]  /*6880*/  IMAD R28, R38.reuse, R32, RZ ;  /* 0x00000020261c7224 */ /* 0x040fe200078e02ff */
[----:B------:R-:W-:Y:S01]  /*6890*/  SHF.R.S32.HI R32, RZ, 0x18, R42 ;  /* 0x00000018ff207819 */ /* 0x000fe2000001142a */
[----:B------:R-:W-:Y:S01]  /*68a0*/  IMAD R4, R41, R40, R4 ;  /* 0x0000002829047224 */ /* 0x000fe200078e0204 */
[----:B------:R-:W-:Y:S01]  /*68b0*/  SHF.R.S32.HI R3, RZ, 0x18, R33 ;  /* 0x00000018ff037819 */ /* 0x000fe20000011421 */
[----:B------:R-:W-:Y:S01]  /*68c0*/  IMAD R6, R38, R10, RZ ;  /* 0x0000000a26067224 */ /* 0x000fe200078e02ff */
[----:B------:R-:W-:Y:S01]  /*68d0*/  PRMT R33, R46, 0x8880, RZ ;  /* 0x000088802e217816 */ /* 0x000fe200000000ff */
[-C--:B------:R-:W-:Y:S01]  /*68e0*/  IMAD R5, R32, R40.reuse, R5 ;  /* 0x0000002820057224 */ /* 0x080fe200078e0205 */
[----:B------:R-:W-:Y:S01]  /*68f0*/  SHF.L.U32 R32, R46, 0x10, RZ ;  /* 0x000000102e207819 */ /* 0x000fe200000006ff */
[C---:B------:R-:W-:Y:S02]  /*6900*/  IMAD R11, R38.reuse, R11, RZ ;  /* 0x0000000b260b7224 */ /* 0x040fe400078e02ff */
[-C--:B------:R-:W-:Y:S02]  /*6910*/  IMAD R6, R3, R40.reuse, R6 ;  /* 0x0000002803067224 */ /* 0x080fe400078e0206 */
[----:B------:R-:W-:Y:S01]  /*6920*/  IMAD R11, R7, R40, R11 ;  /* 0x00000028070b7224 */ /* 0x000fe200078e020b */
[----:B------:R-:W-:Y:S01]  /*6930*/  SHF.R.S32.HI R7, RZ, 0x18, R32 ;  /* 0x00000018ff077819 */ /* 0x000fe20000011420 */
[----:B------:R-:W-:Y:S02]  /*6940*/  IMAD.MOV.U32 R3, RZ, RZ, R33 ;  /* 0x000000ffff037224 */ /* 0x000fe400078e0021 */
[----:B------:R-:W-:Y:S01]  /*6950*/  IMAD R10, R38, R14, RZ ;  /* 0x0000000e260a7224 */ /* 0x000fe200078e02ff */
[----:B------:R-:W-:Y:S01]  /*6960*/  I2IP.S8.S32.SAT R11, R11, R6, RZ ;  /* 0x000000060b0b7239 */ /* 0x000fe200000014ff */
[-C--:B------:R-:W-:Y:S01]  /*6970*/  IMAD R8, R3, R40.reuse, R8 ;  /* 0x0000002803087224 */ /* 0x080fe200078e0208 */
[----:B------:R-:W-:Y:S01]  /*6980*/  SHF.L.U32 R3, R47, 0x10, RZ ;  /* 0x000000102f037819 */ /* 0x000fe200000006ff */
[-C--:B------:R-:W-:Y:S01]  /*6990*/  IMAD R9, R7, R40.reuse, R9 ;  /* 0x0000002807097224 */ /* 0x080fe200078e0209 */
[C---:B------:R-:W-:Y:S01]  /*69a0*/  PRMT R7, R47.reuse, 0x8880, RZ ;  /* 0x000088802f077816 */ /* 0x040fe200000000ff */
[----:B------:R-:W-:Y:S01]  /*69b0*/  IMAD R10, R0, R40, R10 ;  /* 0x00000028000a7224 */ /* 0x000fe200078e020a */
[----:B------:R-:W-:Y:S01]  /*69c0*/  SHF.R.S32.HI R3, RZ, 0x18, R3 ;  /* 0x00000018ff037819 */ /* 0x000fe20000011403 */
[----:B------:R-:W-:Y:S01]  /*69d0*/  IMAD R15, R38, R15, RZ ;  /* 0x0000000f260f7224 */ /* 0x000fe200078e02ff */
[----:B------:R-:W-:Y:S01]  /*69e0*/  MOV R0, R7 ;  /* 0x0000000700007202 */ /* 0x000fe20000000f00 */
[----:B------:R-:W-:Y:S01]  /*69f0*/  IMAD.SHL.U32 R6, R47, 0x100, RZ ;  /* 0x000001002f067824 */ /* 0x000fe200078e00ff */
[----:B------:R-:W-:Y:S01]  /*6a00*/  I2IP.S8.S32.SAT R53, R5, R4, R11 ;  /* 0x0000000405357239 */ /* 0x000fe2000000140b */
[-C--:B------:R-:W-:Y:S01]  /*6a10*/  IMAD R15, R2, R40.reuse, R15 ;  /* 0x00000028020f7224 */ /* 0x080fe200078e020f */
[----:B------:R-:W-:Y:S01]  /*6a20*/  SHF.R.S32.HI R2, RZ, 0x18, R47 ;  /* 0x00000018ff027819 */ /* 0x000fe2000001142f */
[----:B------:R-:W-:Y:S01]  /*6a30*/  IMAD R12, R0, R40, R12 ;  /* 0x00000028000c7224 */ /* 0x000fe200078e020c */
[----:B------:R-:W-:Y:S01]  /*6a40*/  SHF.R.S32.HI R6, RZ, 0x18, R6 ;  /* 0x00000018ff067819 */ /* 0x000fe20000011406 */
[----:B------:R-:W-:Y:S01]  /*6a50*/  IMAD R14, R38, R18, RZ ;  /* 0x00000012260e7224 */ /* 0x000fe200078e02ff */
[----:B---3--:R-:W-:Y:S01]  /*6a60*/  PRMT R0, R48, 0x8880, RZ ;  /* 0x0000888030007816 */ /* 0x008fe200000000ff */
[-C--:B------:R-:W-:Y:S01]  /*6a70*/  IMAD R13, R3, R40.reuse, R13 ;  /* 0x00000028030d7224 */ /* 0x080fe200078e020d */
[C---:B------:R-:W-:Y:S01]  /*6a80*/  SHF.L.U32 R4, R49.reuse, 0x10, RZ ;  /* 0x0000001031047819 */ /* 0x040fe200000006ff */
[----:B------:R-:W-:Y:S01]  /*6a90*/  IMAD R19, R38, R19, RZ ;  /* 0x0000001326137224 */ /* 0x000fe200078e02ff */
[C---:B------:R-:W-:Y:S01]  /*6aa0*/  PRMT R3, R49.reuse, 0x8880, RZ ;  /* 0x0000888031037816 */ /* 0x040fe200000000ff */
[-C--:B------:R-:W-:Y:S01]  /*6ab0*/  IMAD R14, R6, R40.reuse, R14 ;  /* 0x00000028060e7224 */ /* 0x080fe200078e020e */
[----:B------:R-:W-:Y:S01]  /*6ac0*/  SHF.L.U32 R5, R49, 0x8, RZ ;  /* 0x0000000831057819 */ /* 0x000fe200000006ff */
[-C--:B------:R-:W-:Y:S01]  /*6ad0*/  IMAD R19, R2, R40.reuse, R19 ;  /* 0x0000002802137224 */ /* 0x080fe200078e0213 */
[----:B------:R-:W-:Y:S01]  /*6ae0*/  SHF.L.U32 R2, R48, 0x10, RZ ;  /* 0x0000001030027819 */ /* 0x000fe200000006ff */
[----:B------:R-:W-:Y:S01]  /*6af0*/  IMAD R16, R0, R40, R16 ;  /* 0x0000002800107224 */ /* 0x000fe200078e0210 */
[----:B------:R-:W-:Y:S01]  /*6b00*/  SHF.R.S32.HI R4, RZ, 0x18, R4 ;  /* 0x00000018ff047819 */ /* 0x000fe20000011404 */
[----:B------:R-:W-:Y:S01]  /*6b10*/  IMAD.SHL.U32 R0, R48, 0x100, RZ ;  /* 0x0000010030007824 */ /* 0x000fe200078e00ff */
[----:B------:R-:W-:Y:S01]  /*6b20*/  SHF.R.S32.HI R2, RZ, 0x18, R2 ;  /* 0x00000018ff027819 */ /* 0x000fe20000011402 */
[C---:B------:R-:W-:Y:S01]  /*6b30*/  IMAD R18, R38.reuse, R22, RZ ;  /* 0x0000001626127224 */ /* 0x040fe200078e02ff */
[----:B------:R-:W-:Y:S01]  /*6b40*/  I2IP.S8.S32.SAT R10, R15, R10, RZ ;  /* 0x0000000a0f0a7239 */ /* 0x000fe200000014ff */
[----:B------:R-:W-:Y:S01]  /*6b50*/  IMAD R23, R38, R23, RZ ;  /* 0x0000001726177224 */ /* 0x000fe200078e02ff */
[----:B------:R-:W-:Y:S01]  /*6b60*/  SHF.R.S32.HI R0, RZ, 0x18, R0 ;  /* 0x00000018ff007819 */ /* 0x000fe20000011400 */
[----:B------:R-:W-:Y:S01]  /*6b70*/  IMAD R17, R2, R40, R17 ;  /* 0x0000002802117224 */ /* 0x000fe200078e0211 */
[----:B------:R-:W-:Y:S01]  /*6b80*/  SHF.R.S32.HI R2, RZ, 0x18, R48 ;  /* 0x00000018ff027819 */ /* 0x000fe20000011430 */
[----:B------:R-:W-:Y:S01]  /*6b90*/  IMAD R22, R38, R26, RZ ;  /* 0x0000001a26167224 */ /* 0x000fe200078e02ff */
[----:B------:R-:W-:Y:S01]  /*6ba0*/  I2IP.S8.S32.SAT R14, R19, R14, RZ ;  /* 0x0000000e130e7239 */ /* 0x000fe200000014ff */
[-C--:B------:R-:W-:Y:S01]  /*6bb0*/  IMAD R18, R0, R40.reuse, R18 ;  /* 0x0000002800127224 */ /* 0x080fe200078e0212 */
[----:B------:R-:W-:Y:S01]  /*6bc0*/  SHF.R.S32.HI R0, RZ, 0x18, R5 ;  /* 0x00000018ff007819 */ /* 0x000fe20000011405 */
[-C--:B------:R-:W-:Y:S01]  /*6bd0*/  IMAD R23, R2, R40.reuse, R23 ;  /* 0x0000002802177224 */ /* 0x080fe200078e0217 */
[----:B------:R-:W-:Y:S01]  /*6be0*/  SHF.R.S32.HI R2, RZ, 0x18, R49 ;  /* 0x00000018ff027819 */ /* 0x000fe20000011431 */
[-C--:B------:R-:W-:Y:S01]  /*6bf0*/  IMAD R20, R3, R40.reuse, R20 ;  /* 0x0000002803147224 */ /* 0x080fe200078e0214 */
[----:B------:R-:W-:Y:S01]  /*6c00*/  SHF.L.U32 R3, R50, 0x8, RZ ;  /* 0x0000000832037819 */ /* 0x000fe200000006ff */
[----:B------:R-:W-:Y:S01]  /*6c10*/  IMAD R21, R4, R40, R21 ;  /* 0x0000002804157224 */ /* 0x000fe200078e0215 */
[----:B------:R-:W-:Y:S01]  /*6c20*/  SHF.R.S32.HI R5, RZ, 0x18, R51 ;  /* 0x00000018ff057819 */ /* 0x000fe20000011433 */
[----:B------:R-:W-:Y:S01]  /*6c30*/  IMAD R27, R38, R27, RZ ;  /* 0x0000001b261b7224 */ /* 0x000fe200078e02ff */
[----:B------:R-:W-:Y:S01]  /*6c40*/  SHF.R.S32.HI R3, RZ, 0x18, R3 ;  /* 0x00000018ff037819 */ /* 0x000fe20000011403 */
[----:B------:R-:W-:Y:S01]  /*6c50*/  IMAD.U32 R4, R50, 0x10000, RZ ;  /* 0x0001000032047824 */ /* 0x000fe200078e00ff */
[----:B------:R-:W-:Y:S01]  /*6c60*/  I2IP.S8.S32.SAT R18, R23, R18, RZ ;  /* 0x0000001217127239 */ /* 0x000fe200000014ff */
[-C--:B------:R-:W-:Y:S01]  /*6c70*/  IMAD R22, R0, R40.reuse, R22 ;  /* 0x0000002800167224 */ /* 0x080fe200078e0216 */
[----:B------:R-:W-:Y:S01]  /*6c80*/  PRMT R0, R50, 0x8880, RZ ;  /* 0x0000888032007816 */ /* 0x000fe200000000ff */
[----:B------:R-:W-:Y:S01]  /*6c90*/  IMAD R27, R2, R40, R27 ;  /* 0x00000028021b7224 */ /* 0x000fe200078e021b */
[----:B------:R-:W-:Y:S01]  /*6ca0*/  SHF.R.S32.HI R2, RZ, 0x18, R4 ;  /* 0x00000018ff027819 */ /* 0x000fe20000011404 */
[----:B------:R-:W-:Y:S01]  /*6cb0*/  IMAD R26, R38, R30, RZ ;  /* 0x0000001e261a7224 */ /* 0x000fe200078e02ff */
[----:B------:R-:W-:Y:S01]  /*6cc0*/  I2IP.S8.S32.SAT R54, R9, R8, R10 ;  /* 0x0000000809367239 */ /* 0x000fe2000000140a */
[-C--:B------:R-:W-:Y:S01]  /*6cd0*/  IMAD R24, R0, R40.reuse, R24 ;  /* 0x0000002800187224 */ /* 0x080fe200078e0218 */
[----:B------:R-:W-:Y:S01]  /*6ce0*/  SHF.R.S32.HI R0, RZ, 0x18, R50 ;  /* 0x00000018ff007819 */ /* 0x000fe20000011432 */
[-C--:B------:R-:W-:Y:S01]  /*6cf0*/  IMAD R25, R2, R40.reuse, R25 ;  /* 0x0000002802197224 */ /* 0x080fe200078e0219 */
[----:B------:R-:W-:Y:S01]  /*6d00*/  PRMT R2, R51, 0x8880, RZ ;  /* 0x0000888033027816 */ /* 0x000fe200000000ff */
[----:B------:R-:W-:Y:S01]  /*6d10*/  IMAD R26, R3, R40, R26 ;  /* 0x00000028031a7224 */ /* 0x000fe200078e021a */
[----:B------:R-:W-:Y:S01]  /*6d20*/  SHF.L.U32 R3, R51, 0x10, RZ ;  /* 0x0000001033037819 */ /* 0x000fe200000006ff */
[----:B------:R-:W-:Y:S01]  /*6d30*/  IMAD R31, R38, R31, RZ ;  /* 0x0000001f261f7224 */ /* 0x000fe200078e02ff */
[----:B------:R-:W-:Y:S01]  /*6d40*/  I2IP.S8.S32.SAT R55, R13, R12, R14 ;  /* 0x0000000c0d377239 */ /* 0x000fe2000000140e */
[----:B------:R-:W-:Y:S01]  /*6d50*/  IMAD.SHL.U32 R4, R51, 0x100, RZ ;  /* 0x0000010033047824 */ /* 0x000fe200078e00ff */
[----:B------:R-:W-:Y:S01]  /*6d60*/  SHF.R.S32.HI R3, RZ, 0x18, R3 ;  /* 0x00000018ff037819 */ /* 0x000fe20000011403 */
[-C--:B------:R-:W-:Y:S02]  /*6d70*/  IMAD R31, R0, R40.reuse, R31 ;  /* 0x00000028001f7224 */ /* 0x080fe400078e021f */
[----:B------:R-:W-:Y:S01]  /*6d80*/  HFMA2 R0, -RZ, RZ, 0, 9.5367431640625e-07 ;  /* 0x00000010ff007431 */ /* 0x000fe200000001ff */
[----:B------:R1:W-:Y:S01]  /*6d90*/  STS.128 [R74+UR44+0x2200], R52 ;  /* 0x002200344a007988 */ /* 0x0003e20008000c2c */
[----:B------:R-:W-:Y:S01]  /*6da0*/  SHF.R.S32.HI R4, RZ, 0x18, R4 ;  /* 0x00000018ff047819 */ /* 0x000fe20000011404 */
[----:B------:R-:W-:Y:S01]  /*6db0*/  IMAD R28, R2, R40, R28 ;  /* 0x00000028021c7224 */ /* 0x000fe200078e021c */
[----:B------:R-:W-:Y:S01]  /*6dc0*/  I2IP.S8.S32.SAT R16, R17, R16, R18 ;  /* 0x0000001011107239 */ /* 0x000fe20000001412 */
[C---:B------:R-:W-:Y:S01]  /*6dd0*/  IMAD R30, R38.reuse, R34, RZ ;  /* 0x00000022261e7224 */ /* 0x040fe200078e02ff */
[----:B------:R-:W-:Y:S01]  /*6de0*/  I2IP.S8.S32.SAT R22, R27, R22, RZ ;  /* 0x000000161b167239 */ /* 0x000fe200000014ff */
[----:B------:R-:W-:Y:S01]  /*6df0*/  IMAD R29, R3, R40, R29 ;  /* 0x00000028031d7224 */ /* 0x000fe200078e021d */
[----:B------:R-:W-:Y:S01]  /*6e00*/  I2IP.S8.S32.SAT R18, R31, R26, RZ ;  /* 0x0000001a1f127239 */ /* 0x000fe200000014ff */
[----:B------:R-:W-:Y:S01]  /*6e10*/  IMAD R35, R38, R35, RZ ;  /* 0x0000002326237224 */ /* 0x000fe200078e02ff */
[----:B------:R-:W-:Y:S01]  /*6e20*/  IADD3 R2, PT, PT, R74, UR44, RZ ;  /* 0x0000002c4a027c10 */ /* 0x000fe2000fffe0ff */
[-C--:B------:R-:W-:Y:S01]  /*6e30*/  IMAD R30, R4, R40.reuse, R30 ;  /* 0x00000028041e7224 */ /* 0x080fe200078e021e */
[----:B------:R-:W-:Y:S01]  /*6e40*/  SEL R0, R0, 0xfffffff0, !P5 ;  /* 0xfffffff000007807 */ /* 0x000fe20006800000 */
[----:B------:R-:W-:Y:S01]  /*6e50*/  IMAD R35, R5, R40, R35 ;  /* 0x0000002805237224 */ /* 0x000fe200078e0223 */
[----:B------:R-:W-:Y:S02]  /*6e60*/  I2IP.S8.S32.SAT R17, R21, R20, R22 ;  /* 0x0000001415117239 */ /* 0x000fe40000001416 */
[----:B------:R-:W-:Y:S02]  /*6e70*/  I2IP.S8.S32.SAT R18, R25, R24, R18 ;  /* 0x0000001819127239 */ /* 0x000fe40000001412 */
[----:B------:R-:W-:Y:S02]  /*6e80*/  I2IP.S8.S32.SAT R19, R35, R30, RZ ;  /* 0x0000001e23137239 */ /* 0x000fe400000014ff */
[----:B------:R-:W-:Y:S02]  /*6e90*/  IADD3 R88, PT, PT, R2, R0, RZ ;  /* 0x0000000002587210 */ /* 0x000fe40007ffe0ff */
[----:B------:R-:W-:Y:S02]  /*6ea0*/  I2IP.S8.S32.SAT R19, R29, R28, R19 ;  /* 0x0000001c1d137239 */ /* 0x000fe40000001413 */
[----:B------:R-:W-:Y:S02]  /*6eb0*/  LEA R3, R83, UR44, 0x3 ;  /* 0x0000002c53037c11 */ /* 0x000fe4000f8e18ff */
[----:B------:R-:W-:Y:S01]  /*6ec0*/  @P6 SHF.L.U32 R4, R82, 0x1f, RZ ;  /* 0x0000001f52046819 */ /* 0x000fe200000006ff */
[----:B------:R1:W-:Y:S01]  /*6ed0*/  STS.128 [R88+0x2200], R16 ;  /* 0x0022001058007388 */ /* 0x0003e20000000c00 */
[----:B------:R-:W-:Y:S01]  /*6ee0*/  @!PT LDS RZ, [RZ] ;  /* 0x00000000fffff984 */ /* 0x000fe20000000800 */
[----:B------:R-:W-:Y:S01]  /*6ef0*/  @!PT LDS RZ, [RZ] ;  /* 0x00000000fffff984 */ /* 0x000fe20000000800 */
[----:B------:R-:W-:Y:S01]  /*6f00*/  @!PT LDS RZ, [RZ] ;  /* 0x00000000fffff984 */ /* 0x000fe20000000800 */
[----:B------:R-:W-:Y:S01]  /*6f10*/  @!PT LDS RZ, [RZ] ;  /* 0x00000000fffff984 */ /* 0x000fe20000000800 */
[----:B------:R2:W-:Y:S07]  /*6f20*/  MEMBAR.ALL.CTA ;  /* 0x0000000000007992 */ /* 0x0005ee0000008000 */
[----:B--2---:R-:W2:Y:S02]  /*6f30*/  FENCE.VIEW.ASYNC.S ;  /* 0x00000000000073c6 */ /* 0x004ea40000000000 */
[----:B--2---:R-:W-:Y:S06]  /*6f40*/  BAR.SYNC.DEFER_BLOCKING 0x1, 0x80 ;  /* 0x0042000000007b1d */ /* 0x004fec0000010000 */
[----:B------:R-:W-:Y:S05]  /*6f50*/  @P0 BRA `(.L_x_114) ;  /* 0x00000000003c0947 */ /* 0x000fea0003800000 */
[----:B------:R-:W2:Y:S01]  /*6f60*/  LDCU.64 UR6, c[0x0][0x348] ;  /* 0x00006900ff0677ac */ /* 0x000ea20008000a00 */
[----:B------:R-:W-:Y:S01]  /*6f70*/  UIADD3 UR4, UPT, UPT, UR44, 0x2200, URZ ;  /* 0x000022002c047890 */ /* 0x000fe2000fffe0ff */
[----:B------:R-:W-:Y:S01]  /*6f80*/  UMOV UR51, UR36 ;  /* 0x0000002400337c82 */ /* 0x000fe20008000000 */
[----:B------:R-:W-:Y:S02]  /*6f90*/  UIADD3 UR9, UPT, UPT, UR49, 0x40, URZ ;  /* 0x0000004031097890 */ /* 0x000fe4000fffe0ff */
[----:B------:R-:W-:Y:S02]  /*6fa0*/  UIADD3 UR8, UPT, UPT, UR44, 0x2a00, URZ ;  /* 0x00002a002c087890 */ /* 0x000fe4000fffe0ff */
[----:B------:R-:W-:Y:S01]  /*6fb0*/  MOV R86, UR4 ;  /* 0x0000000400567c02 */ /* 0x000fe20008000f00 */
[----:B------:R-:W-:Y:S01]  /*6fc0*/  UMOV UR10, UR50 ;  /* 0x00000032000a7c82 */ /* 0x000fe20008000000 */
[----:B------:R-:W-:Y:S02]  /*6fd0*/  UMOV UR11, UR36 ;  /* 0x00000024000b7c82 */ /* 0x000fe40008000000 */
[----:B------:R-:W-:Y:S01]  /*6fe0*/  R2UR UR48, R86 ;  /* 0x00000000563072ca */ /* 0x000fe200000e0000 */
[----:B--2---:R-:W-:Y:S04]  /*6ff0*/  UIADD3 UR4, UP0, UPT, UR6, 0x680, URZ ;  /* 0x0000068006047890 */ /* 0x004fe8000ff1e0ff */
[----:B------:R-:W-:Y:S09]  /*7000*/  UIADD3.X UR5, UPT, UPT, URZ, UR7, URZ, UP0, !UPT ;  /* 0x00000007ff057290 */ /* 0x000ff200087fe4ff */
[----:B------:R2:W-:Y:S01]  /*7010*/  UTMASTG.3D [UR48], [UR4] ;  /* 0x00000030040073b5 */ /* 0x0005e20008010000 */
[----:B------:R2:W-:Y:S01]  /*7020*/  UTMASTG.3D [UR8], [UR4] ;  /* 0x00000008040073b5 */ /* 0x0005e20008010000 */
[----:B------:R0:W-:Y:S01]  /*7030*/  UTMACMDFLUSH ;  /* 0x00000000000079b7 */ /* 0x0001e20000000000 */
[----:B--2---:R-:W-:Y:S04]  /*7040*/  DEPBAR.LE SB0, 0x1 ;  /* 0x000080400000791a */ /* 0x004fe80000000000 */
.L_x_114:
[----:B------:R-:W-:Y:S05]  /*7050*/  BSYNC.RECONVERGENT B0 ;  /* 0x0000000000007941 */ /* 0x000fea0003800200 */
.L_x_113:
[----:B------:R-:W-:Y:S06]  /*7060*/  BAR.SYNC.DEFER_BLOCKING 0x1, 0x80 ;  /* 0x0042000000007b1d */ /* 0x000fec0000010000 */
[----:B------:R-:W2:Y:S01]  /*7070*/  @P6 SYNCS.PHASECHK.TRANS64.TRYWAIT P0, [R3+URZ+0x50], R4 ;  /* 0x00005004030065a7 */ /* 0x000ea200080011ff */
[----:B------:R-:W-:Y:S01]  /*7080*/  BSSY B1, `(.L_x_115) ;  /* 0x000001f000017945 */ /* 0x000fe20003800000 */
[----:B--2---:R-:W-:Y:S03]  /*7090*/  @P6 SEL R43, RZ, 0x1, !P0 ;  /* 0x00000001ff2b6807 */ /* 0x004fe60004000000 */
[----:B------:R-:W-:Y:S05]  /*70a0*/  @!P6 BRA `(.L_x_116) ;  /* 0x000000000070e947 */ /* 0x000fea0003800000 */
[----:B------:R-:W-:Y:S01]  /*70b0*/  ISETP.NE.AND P1, PT, R56, RZ, PT ;  /* 0x000000ff3800720c */ /* 0x000fe20003f25270 */
[----:B------:R-:W-:Y:S01]  /*70c0*/  BSSY B0, `(.L_x_117) ;  /* 0x0000008000007945 */ /* 0x000fe20003800000 */
[----:B------:R-:W-:Y:S11]  /*70d0*/  ISETP.NE.AND P0, PT, R43, RZ, PT ;  /* 0x000000ff2b00720c */ /* 0x000ff60003f05270 */
[----:B------:R-:W-:Y:S04]  /*70e0*/  @P1 IMAD R2, R83, 0x1000, R2 ;  /* 0x0000100053021824 */ /* 0x000fe800078e0202 */
[----:B------:R-:W-:Y:S01]  /*70f0*/  @P1 IMAD.IADD R4, R0, 0x1, R2 ;  /* 0x0000000100041824 */ /* 0x000fe200078e0202 */
[----:B------:R-:W-:Y:S06]  /*7100*/  @P0 BRA `(.L_x_118) ;  /* 0x00000000000c0947 */ /* 0x000fec0003800000 */
[----:B------:R-:W-:Y:S04]  /*7110*/  SHF.L.U32 R0, R82, 0x1f, RZ ;  /* 0x0000001f52007819 */ /* 0x000fe800000006ff */
[----:B------:R-:W2:Y:S02]  /*7120*/  SYNCS.PHASECHK.TRANS64.TRYWAIT P0, [R3+URZ+0x50], R0 ;  /* 0x00005000030075a7 */ /* 0x000ea400080011ff */
[----:B--2---:R-:W-:Y:S05]  /*7130*/  @!P0 BRA `(.L_x_119) ;  /* 0x0000001800448947 */ /* 0x004fea0003800000 */
.L_x_118:
[----:B------:R-:W-:Y:S05]  /*7140*/  BSYNC B0 ;  /* 0x0000000000007941 */ /* 0x000fea0003800000 */
.L_x_117:
[----:B------:R-:W-:Y:S01]  /*7150*/  ISETP.NE.AND P0, PT, R56, RZ, PT ;  /* 0x000000ff3800720c */ /* 0x000fe20003f05270 */
[----:B--2---:R-:W-:Y:S02]  /*7160*/  VIADD R3, R3, 0x60 ;  /* 0x0000006003037836 */ /* 0x004fe40000000000 */
[----:B------:R-:W-:Y:S02]  /*7170*/  IMAD.U32 R0, RZ, RZ, UR46 ;  /* 0x0000002eff007e24 */ /* 0x000fe4000f8e00ff */
[----:B------:R-:W-:Y:S03]  /*7180*/  VIADD R83, R83, 0x1 ;  /* 0x0000000153537836 */ /* 0x000fe60000000000 */
[----:B------:R-:W-:Y:S05]  /*7190*/  PRMT R0, R0, 0x654, R3 ;  /* 0x0000065400007816 */ /* 0x000fea0000000003 */
[----:B------:R2:W3:Y:S04]  /*71a0*/  @P0 LDS.128 R44, [R2+0x200] ;  /* 0x00020000022c0984 */ /* 0x0004e80000000c00 */
[----:B------:R2:W4:Y:S01]  /*71b0*/  @P0 LDS.128 R48, [R4+0x200] ;  /* 0x0002000004300984 */ /* 0x0005220000000c00 */
[C---:B------:R-:W-:Y:S01]  /*71c0*/  ISETP.NE.AND P0, PT, R83.reuse, 0x2, PT ;  /* 0x000000025300780c */ /* 0x040fe20003f05270 */
[----:B------:R-:W-:Y:S01]  /*71d0*/  @!PT LDS RZ, [RZ] ;  /* 0x00000000fffff984 */ /* 0x000fe20000000800 */
[----:B------:R-:W-:Y:S01]  /*71e0*/  @!PT LDS RZ, [RZ] ;  /* 0x00000000fffff984 */ /* 0x000fe20000000800 */
[----:B------:R-:W-:Y:S01]  /*71f0*/  @!PT LDS RZ, [RZ] ;  /* 0x00000000fffff984 */ /* 0x000fe20000000800 */
[----:B------:R-:W-:Y:S01]  /*7200*/  @!PT LDS RZ, [RZ] ;  /* 0x00000000fffff984 */ /* 0x000fe20000000800 */
[----:B------:R5:W-:Y:S06]  /*7210*/  MEMBAR.ALL.CTA ;  /* 0x0000000000007992 */ /* 0x000bec0000008000 */
[----:B-----5:R-:W5:Y:S01]  /*7220*/  FENCE.VIEW.ASYNC.S ;  /* 0x00000000000073c6 */ /* 0x020f620000000000 */
[----:B------:R-:W-:Y:S01]  /*7230*/  SEL R83, R83, RZ, P0 ;  /* 0x000000ff53537207 */ /* 0x000fe20000000000 */
[----:B-----5:R5:W-:Y:S02]  /*7240*/  SYNCS.ARRIVE.TRANS64.RED.A1T0 RZ, [R0+URZ], RZ ;  /* 0x000000ff00ff79a7 */ /* 0x020be400081004ff */
[----:B-----5:R-:W-:Y:S04]  /*7250*/  SEL R0, RZ, 0x1, P0 ;  /* 0x00000001ff007807 */ /* 0x020fe80000000000 */
[----:B--23--:R-:W-:Y:S02]  /*7260*/  LOP3.LUT R82, R82, R0, RZ, 0x3c, !PT ;  /* 0x0000000052527212 */ /* 0x00cfe400078e3cff */
.L_x_116:
[----:B------:R-:W-:Y:S05]  /*7270*/  BSYNC B1 ;  /* 0x0000000000017941 */ /* 0x000fea0003800000 */
.L_x_115:
[----:B------:R-:W-:Y:S05]  /*7280*/  VIADD R0, R39, 0x20 ;  /* 0x0000002027007836 */ /* 0x000fea0000000000 */
[----:B------:R-:W-:Y:S04]  /*7290*/  SHF.R.U32.HI R0, RZ, 0x15, R0 ;  /* 0x00000015ff007819 */ /* 0x000fe80000011600 */
[----:B------:R-:W-:Y:S11]  /*72a0*/  LOP3.LUT P0, RZ, R0, 0x3, R77, 0x48, !PT ;  /* 0x0000000300ff7812 */ /* 0x000ff6000780484d */
[----:B------:R-:W-:Y:S02]  /*72b0*/  @!UPT UIADD3 URZ, UPT, UPT, URZ, URZ, URZ ;  /* 0x000000fffffff290 */ /* 0x000fe4000fffe0ff */
[----:B------:R-:W-:Y:S05]  /*72c0*/  @!P0 BRA `(.L_x_120) ;  /* 0x0000000000408947 */ /* 0x000fea0003800000 */
[----:B------:R-:W2:Y:S01]  /*72d0*/  LDCU.64 UR8, c[0x4][0x70] ;  /* 0x01000e00ff0877ac */ /* 0x000ea20008000a00 */
[----:B------:R-:W-:Y:S01]  /*72e0*/  MOV R3, 0x0 ;  /* 0x0000000000037802 */ /* 0x000fe20000000f00 */
[----:B------:R-:W-:Y:S02]  /*72f0*/  HFMA2 R12, -RZ, RZ, 0, 5.9604644775390625e-08 ;  /* 0x00000001ff0c7431 */ /* 0x000fe400000001ff */
[----:B------:R-:W-:Y:S02]  /*7300*/  IMAD.MOV.U32 R8, RZ, RZ, 0x192 ;  /* 0x00000192ff087424 */ /* 0x000fe400078e00ff */
[----:B------:R-:W-:Y:S01]  /*7310*/  IMAD.MOV.U32 R13, RZ, RZ, RZ ;  /* 0x000000ffff0d7224 */ /* 0x000fe200078e00ff */
[----:B------:R-:W3:Y:S01]  /*7320*/  LDCU.64 UR6, c[0x4][0x78] ;  /* 0x01000f00ff0677ac */ /* 0x000ee20008000a00 */
[----:B------:R-:W1:Y:S01]  /*7330*/  LDC.64 R2, c[0x4][R3] ;  /* 0x0100000003027b82 */ /* 0x000e620000000a00 */
[----:B------:R-:W5:Y:S01]  /*7340*/  LDCU.64 UR4, c[0x4][0x10] ;  /* 0x01000200ff0477ac */ /* 0x000f620008000a00 */
[----:B--2---:R-:W-:Y:S01]  /*7350*/  MOV R5, UR9 ;  /* 0x0000000900057c02 */ /* 0x004fe20008000f00 */
[----:B------:R-:W-:Y:S01]  /*7360*/  IMAD.U32 R4, RZ, RZ, UR8 ;  /* 0x00000008ff047e24 */ /* 0x000fe2000f8e00ff */
[----:B---3--:R-:W-:Y:S01]  /*7370*/  MOV R7, UR7 ;  /* 0x0000000700077c02 */ /* 0x008fe20008000f00 */
[----:B------:R-:W-:Y:S01]  /*7380*/  IMAD.U32 R6, RZ, RZ, UR6 ;  /* 0x00000006ff067e24 */ /* 0x000fe2000f8e00ff */
[----:B-----5:R-:W-:Y:S01]  /*7390*/  MOV R11, UR5 ;  /* 0x00000005000b7c02 */ /* 0x020fe20008000f00 */
[----:B------:R-:W-:Y:S02]  /*73a0*/  IMAD.U32 R10, RZ, RZ, UR4 ;  /* 0x00000004ff0a7e24 */ /* 0x000fe4000f8e00ff */
[----:B------:R-:W-:Y:S07]  /*73b0*/  LEPC R20, `(.L_x_120) ;  /* 0x000000001014794e */ /* 0x000fee0000000000 */
[----:B-1--4-:R-:W-:Y:S05]  /*73c0*/  CALL.ABS.NOINC R2 ;  /* 0x0000000002007343 */ /* 0x012fea0003c00000 */
.L_x_120:
[----:B------:R-:W-:Y:S01]  /*73d0*/  ISETP.NE.AND P0, PT, R87, RZ, PT ;  /* 0x000000ff5700720c */ /* 0x000fe20003f05270 */
[----:B------:R-:W-:Y:S05]  /*73e0*/  WARPSYNC.ALL ;  /* 0x0000000000007948 */ /* 0x000fea0003800000 */
[----:B------:R-:W-:Y:S01]  /*73f0*/  R2UR UR4, R39 ;  /* 0x00000000270472ca */ /* 0x000fe200000e0000 */
[----:B------:R-:W-:Y:S01]  /*7400*/  IMAD.U32 R64, R46, 0x10000, RZ ;  /* 0x000100002e407824 */ /* 0x000fe200078e00ff */
[----:B------:R-:W-:Y:S01]  /*7410*/  SHF.L.U32 R41, R44, 0x10, RZ ;  /* 0x000000102c297819 */ /* 0x000fe200000006ff */
[----:B----4-:R-:W-:Y:S01]  /*7420*/  IMAD.U32 R63, R48, 0x10000, RZ ;  /* 0x00010000303f7824 */ /* 0x010fe200078e00ff */
[----:B------:R-:W-:Y:S01]  /*7430*/  PRMT R39, R44, 0x8880, RZ ;  /* 0x000088802c277816 */ /* 0x000fe200000000ff */
[----:B-1----:R-:W-:Y:S01]  /*7440*/  IMAD.U32 R53, R50, 0x10000, RZ ;  /* 0x0001000032357824 */ /* 0x002fe200078e00ff */
[----:B------:R-:W-:Y:S01]  /*7450*/  SHF.L.U32 R42, R44, 0x8, RZ ;  /* 0x000000082c2a7819 */ /* 0x000fe200000006ff */
[----:B------:R-:W-:Y:S01]  /*7460*/  BSSY.RECONVERGENT B0, `(.L_x_121) ;  /* 0x00000a1000007945 */ /* 0x000fe20003800200 */
[----:B------:R-:W-:Y:S02]  /*7470*/  SHF.R.S32.HI R41, RZ, 0x18, R41 ;  /* 0x00000018ff297819 */ /* 0x000fe40000011429 */
[----:B------:R-:W-:Y:S02]  /*7480*/  SHF.R.S32.HI R42, RZ, 0x18, R42 ;  /* 0x00000018ff2a7819 */ /* 0x000fe4000001142a */
[----:B------:R-:W-:Y:S01]  /*7490*/  SHF.R.S32.HI R43, RZ, 0x18, R44 ;  /* 0x00000018ff2b7819 */ /* 0x000fe2000001142c */
[----:B------:R-:W1:Y:S01]  /*74a0*/  LDTM.x32 R4, tmem[UR4+0x20] ;  /* 0x00002004000479ee */ /* 0x000e6200082c0000 */
[----:B------:R-:W-:Y:S01]  /*74b0*/  NOP ;  /* 0x0000000000007918 */ /* 0x000fe20000000000 */
[----:B------:R-:W-:Y:S02]  /*74c0*/  IADD3 R80, PT, PT, R80, 0xc0, RZ ;  /* 0x000000c050507810 */ /* 0x000fe40007ffe0ff */
[C---:B------:R-:W-:Y:S02]  /*74d0*/  PRMT R69, R45.reuse, 0x8880, RZ ;  /* 0x000088802d457816 */ /* 0x040fe400000000ff */
[----:B------:R-:W-:Y:S02]  /*74e0*/  LOP3.LUT R80, R80, 0xfefffff8, RZ, 0xc0, !PT ;  /* 0xfefffff850507812 */ /* 0x000fe400078ec0ff */
[----:B------:R-:W-:Y:S02]  /*74f0*/  SHF.L.U32 R68, R45, 0x10, RZ ;  /* 0x000000102d447819 */ /* 0x000fe400000006ff */
[----:B-1----:R1:W-:Y:S01]  /*7500*/  SYNCS.ARRIVE.TRANS64.RED.A1T0 RZ, [R80+URZ], RZ ;  /* 0x000000ff50ff79a7 */ /* 0x0023e200081004ff */
[----:B------:R-:W-:Y:S02]  /*7510*/  SHF.R.S32.HI R44, RZ, 0x18, R45 ;  /* 0x00000018ff2c7819 */ /* 0x000fe4000001142d */
[----:B------:R-:W-:Y:S02]  /*7520*/  PRMT R66, R46, 0x8880, RZ ;  /* 0x000088802e427816 */ /* 0x000fe400000000ff */
[C---:B------:R-:W-:Y:S02]  /*7530*/  PRMT R60, R47.reuse, 0x8880, RZ ;  /* 0x000088802f3c7816 */ /* 0x040fe400000000ff */
[C---:B------:R-:W-:Y:S02]  /*7540*/  SHF.L.U32 R59, R47.reuse, 0x10, RZ ;  /* 0x000000102f3b7819 */ /* 0x040fe400000006ff */
[----:B------:R-:W-:Y:S02]  /*7550*/  SHF.L.U32 R58, R47, 0x8, RZ ;  /* 0x000000082f3a7819 */ /* 0x000fe400000006ff */
[C---:B------:R-:W-:Y:S02]  /*7560*/  PRMT R65, R48.reuse, 0x8880, RZ ;  /* 0x0000888030417816 */ /* 0x040fe400000000ff */
[----:B------:R-:W-:Y:S01]  /*7570*/  SHF.L.U32 R62, R48, 0x8, RZ ;  /* 0x00000008303e7819 */ /* 0x000fe200000006ff */
[C---:B------:R-:W-:Y:S01]  /*7580*/  IMAD R0, R38.reuse, R4, RZ ;  /* 0x0000000426007224 */ /* 0x040fe200078e02ff */
[----:B------:R-:W-:Y:S01]  /*7590*/  SHF.R.S32.HI R4, RZ, 0x18, R68 ;  /* 0x00000018ff047819 */ /* 0x000fe20000011444 */
[C---:B------:R-:W-:Y:S01]  /*75a0*/  IMAD R2, R38.reuse, R5, RZ ;  /* 0x0000000526027224 */ /* 0x040fe200078e02ff */
[C---:B------:R-:W-:Y:S01]  /*75b0*/  PRMT R57, R49.reuse, 0x8880, RZ ;  /* 0x0000888031397816 */ /* 0x040fe200000000ff */
[C---:B------:R-:W-:Y:S01]  /*75c0*/  IMAD R3, R38.reuse, R6, RZ ;  /* 0x0000000626037224 */ /* 0x040fe200078e02ff */
[----:B------:R-:W-:Y:S01]  /*75d0*/  SHF.L.U32 R56, R49, 0x10, RZ ;  /* 0x0000001031387819 */ /* 0x000fe200000006ff */
[----:B------:R-:W-:Y:S01]  /*75e0*/  IMAD R0, R39, R40, R0 ;  /* 0x0000002827007224 */ /* 0x000fe200078e0200 */
[----:B------:R-:W-:Y:S01]  /*75f0*/  MOV R39, R66 ;  /* 0x0000004200277202 */ /* 0x000fe20000000f00 */
[----:B------:R-:W-:Y:S01]  /*7600*/  IMAD R7, R38, R7, RZ ;  /* 0x0000000726077224 */ /* 0x000fe200078e02ff */
[----:B------:R-:W-:Y:S01]  /*7610*/  SHF.L.U32 R55, R49, 0x8, RZ ;  /* 0x0000000831377819 */ /* 0x000fe200000006ff */
[-C--:B------:R-:W-:Y:S01]  /*7620*/  IMAD R2, R41, R40.reuse, R2 ;  /* 0x0000002829027224 */ /* 0x080fe200078e0202 */
[----:B------:R-:W-:Y:S01]  /*7630*/  SHF.R.S32.HI R41, RZ, 0x18, R48 ;  /* 0x00000018ff297819 */ /* 0x000fe20000011430 */
[-C--:B------:R-:W-:Y:S01]  /*7640*/  IMAD R3, R42, R40.reuse, R3 ;  /* 0x000000282a037224 */ /* 0x080fe200078e0203 */
[----:B------:R-:W-:Y:S01]  /*7650*/  SHF.L.U32 R48, R51, 0x8, RZ ;  /* 0x0000000833307819 */ /* 0x000fe200000006ff */
[----:B------:R-:W-:Y:S01]  /*7660*/  IMAD R7, R43, R40, R7 ;  /* 0x000000282b077224 */ /* 0x000fe200078e0207 */
[----:B------:R-:W-:Y:S01]  /*7670*/  SHF.L.U32 R67, R45, 0x8, RZ ;  /* 0x000000082d437819 */ /* 0x000fe200000006ff */
[C---:B------:R-:W-:Y:S01]  /*7680*/  IMAD R8, R38.reuse, R8, RZ ;  /* 0x0000000826087224 */ /* 0x040fe200078e02ff */
[----:B------:R-:W-:Y:S01]  /*7690*/  SHF.R.S32.HI R45, RZ, 0x18, R46 ;  /* 0x00000018ff2d7819 */ /* 0x000fe2000001142e */
[----:B------:R-:W-:Y:S01]  /*76a0*/  IMAD R9, R38, R9, RZ ;  /* 0x0000000926097224 */ /* 0x000fe200078e02ff */
[----:B------:R-:W-:Y:S01]  /*76b0*/  SHF.L.U32 R61, R46, 0x8, RZ ;  /* 0x000000082e3d7819 */ /* 0x000fe200000006ff */
[C---:B------:R-:W-:Y:S01]  /*76c0*/  IMAD R10, R38.reuse, R10, RZ ;  /* 0x0000000a260a7224 */ /* 0x040fe200078e02ff */
[----:B------:R-:W-:Y:S01]  /*76d0*/  SHF.R.S32.HI R46, RZ, 0x18, R47 ;  /* 0x00000018ff2e7819 */ /* 0x000fe2000001142f */
[C---:B------:R-:W-:Y:S01]  /*76e0*/  IMAD R11, R38.reuse, R11, RZ ;  /* 0x0000000b260b7224 */ /* 0x040fe200078e02ff */
[----:B------:R-:W-:Y:S01]  /*76f0*/  SHF.R.S32.HI R42, RZ, 0x18, R49 ;  /* 0x00000018ff2a7819 */ /* 0x000fe20000011431 */
[----:B------:R-:W-:Y:S01]  /*7700*/  IMAD R6, R38, R15, RZ ;  /* 0x0000000f26067224 */ /* 0x000fe200078e02ff */
[----:B------:R-:W-:Y:S01]  /*7710*/  PRMT R54, R50, 0x8880, RZ ;  /* 0x0000888032367816 */ /* 0x000fe200000000ff */
[----:B------:R-:W-:Y:S01]  /*7720*/  IMAD R15, R38, R20, RZ ;  /* 0x00000014260f7224 */ /* 0x000fe200078e02ff */
[----:B------:R-:W-:Y:S01]  /*7730*/  SHF.L.U32 R52, R50, 0x8, RZ ;  /* 0x0000000832347819 */ /* 0x000fe200000006ff */
[C---:B------:R-:W-:Y:S01]  /*7740*/  IMAD R20, R38.reuse, R25, RZ ;  /* 0x0000001926147224 */ /* 0x040fe200078e02ff */
[----:B------:R-:W-:Y:S01]  /*7750*/  SHF.R.S32.HI R43, RZ, 0x18, R50 ;  /* 0x00000018ff2b7819 */ /* 0x000fe20000011432 */
[C---:B------:R-:W-:Y:S01]  /*7760*/  IMAD R25, R38.reuse, R30, RZ ;  /* 0x0000001e26197224 */ /* 0x040fe200078e02ff */
[C---:B------:R-:W-:Y:S01]  /*7770*/  PRMT R50, R51.reuse, 0x8880, RZ ;  /* 0x0000888033327816 */ /* 0x040fe200000000ff */
[C---:B------:R-:W-:Y:S01]  /*7780*/  IMAD R30, R38.reuse, R35, RZ ;  /* 0x00000023261e7224 */ /* 0x040fe200078e02ff */
[----:B------:R-:W-:Y:S02]  /*7790*/  SHF.L.U32 R49, R51, 0x10, RZ ;  /* 0x0000001033317819 */ /* 0x000fe400000006ff */
[----:B------:R-:W-:Y:S02]  /*77a0*/  SHF.R.S32.HI R47, RZ, 0x18, R51 ;  /* 0x00000018ff2f7819 */ /* 0x000fe40000011433 */
[----:B------:R-:W-:Y:S01]  /*77b0*/  I2IP.S8.S32.SAT R51, R7, R3, RZ ;  /* 0x0000000307337239 */ /* 0x000fe200000014ff */
[----:B------:R-:W-:Y:S01]  /*77c0*/  IMAD.MOV.U32 R3, RZ, RZ, R69 ;  /* 0x000000ffff037224 */ /* 0x000fe200078e0045 */
[----:B------:R-:W-:Y:S01]  /*77d0*/  SHF.R.S32.HI R5, RZ, 0x18, R67 ;  /* 0x00000018ff057819 */ /* 0x000fe20000011443 */
[----:B------:R-:W-:Y:S01]  /*77e0*/  IMAD R7, R38, R16, RZ ;  /* 0x0000001026077224 */ /* 0x000fe200078e02ff */
[----:B------:R-:W-:Y:S01]  /*77f0*/  IADD3 R36, PT, PT, R36, 0x1, RZ ;  /* 0x0000000124247810 */ /* 0x000fe20007ffe0ff */
[-C--:B------:R-:W-:Y:S02]  /*7800*/  IMAD R8, R3, R40.reuse, R8 ;  /* 0x0000002803087224 */ /* 0x080fe400078e0208 */
[-C--:B------:R-:W-:Y:S02]  /*7810*/  IMAD R9, R4, R40.reuse, R9 ;  /* 0x0000002804097224 */ /* 0x080fe400078e0209 */
[-C--:B------:R-:W-:Y:S02]  /*7820*/  IMAD R10, R5, R40.reuse, R10 ;  /* 0x00000028050a7224 */ /* 0x080fe400078e020a */
[----:B------:R-:W-:Y:S02]  /*7830*/  IMAD R11, R44, R40, R11 ;  /* 0x000000282c0b7224 */ /* 0x000fe400078e020b */
[C---:B------:R-:W-:Y:S02]  /*7840*/  IMAD R3, R38.reuse, R12, RZ ;  /* 0x0000000c26037224 */ /* 0x040fe400078e02ff */
[C---:B------:R-:W-:Y:S01]  /*7850*/  IMAD R12, R38.reuse, R17, RZ ;  /* 0x00000011260c7224 */ /* 0x040fe200078e02ff */
[----:B------:R-:W-:Y:S01]  /*7860*/  I2IP.S8.S32.SAT R11, R11, R10, RZ ;  /* 0x0000000a0b0b7239 */ /* 0x000fe200000014ff */
[C---:B------:R-:W-:Y:S01]  /*7870*/  IMAD R17, R38.reuse, R22, RZ ;  /* 0x0000001626117224 */ /* 0x040fe200078e02ff */
[----:B------:R-:W-:Y:S01]  /*7880*/  SHF.R.S32.HI R10, RZ, 0x18, R64 ;  /* 0x00000018ff0a7819 */ /* 0x000fe20000011440 */
[C---:B------:R-:W-:Y:S02]  /*7890*/  IMAD R22, R38.reuse, R27, RZ ;  /* 0x0000001b26167224 */ /* 0x040fe400078e02ff */
[----:B------:R-:W-:Y:S01]  /*78a0*/  IMAD R27, R38, R32, RZ ;  /* 0x00000020261b7224 */ /* 0x000fe200078e02ff */
[----:B------:R-:W-:Y:S01]  /*78b0*/  I2IP.S8.S32.SAT R32, R2, R0, R51 ;  /* 0x0000000002207239 */ /* 0x000fe20000001433 */
[C---:B------:R-:W-:Y:S01]  /*78c0*/  IMAD R4, R38.reuse, R13, RZ ;  /* 0x0000000d26047224 */ /* 0x040fe200078e02ff */
[----:B------:R-:W-:Y:S01]  /*78d0*/  SHF.R.S32.HI R0, RZ, 0x18, R61 ;  /* 0x00000018ff007819 */ /* 0x000fe2000001143d */
[C---:B------:R-:W-:Y:S01]  /*78e0*/  IMAD R5, R38.reuse, R14, RZ ;  /* 0x0000000e26057224 */ /* 0x040fe200078e02ff */
[----:B------:R-:W-:Y:S01]  /*78f0*/  MOV R2, R60 ;  /* 0x0000003c00027202 */ /* 0x000fe20000000f00 */
[C---:B------:R-:W-:Y:S02]  /*7900*/  IMAD R13, R38.reuse, R18, RZ ;  /* 0x00000012260d7224 */ /* 0x040fe400078e02ff */
[----:B------:R-:W-:Y:S02]  /*7910*/  IMAD R3, R39, R40, R3 ;  /* 0x0000002827037224 */ /* 0x000fe400078e0203 */
[C---:B------:R-:W-:Y:S02]  /*7920*/  IMAD R18, R38.reuse, R23, RZ ;  /* 0x0000001726127224 */ /* 0x040fe400078e02ff */
[----:B------:R-:W-:Y:S02]  /*7930*/  IMAD R23, R38, R28, RZ ;  /* 0x0000001c26177224 */ /* 0x000fe400078e02ff */
[----:B------:R-:W-:Y:S02]  /*7940*/  IMAD R4, R10, R40, R4 ;  /* 0x000000280a047224 */ /* 0x000fe400078e0204 */
[----:B------:R-:W-:Y:S01]  /*7950*/  IMAD R28, R38, R33, RZ ;  /* 0x00000021261c7224 */ /* 0x000fe200078e02ff */
[----:B------:R-:W-:Y:S01]  /*7960*/  I2IP.S8.S32.SAT R33, R9, R8, R11 ;  /* 0x0000000809217239 */ /* 0x000fe2000000140b */
[-C--:B------:R-:W-:Y:S01]  /*7970*/  IMAD R5, R0, R40.reuse, R5 ;  /* 0x0000002800057224 */ /* 0x080fe200078e0205 */
[----:B------:R-:W-:Y:S01]  /*7980*/  SHF.R.S32.HI R8, RZ, 0x18, R59 ;  /* 0x00000018ff087819 */ /* 0x000fe2000001143b */
[-C--:B------:R-:W-:Y:S01]  /*7990*/  IMAD R6, R45, R40.reuse, R6 ;  /* 0x000000282d067224 */ /* 0x080fe200078e0206 */
[----:B------:R-:W-:Y:S01]  /*79a0*/  SHF.R.S32.HI R9, RZ, 0x18, R58 ;  /* 0x00000018ff097819 */ /* 0x000fe2000001143a */
[-C--:B------:R-:W-:Y:S01]  /*79b0*/  IMAD R7, R2, R40.reuse, R7 ;  /* 0x0000002802077224 */ /* 0x080fe200078e0207 */
[----:B------:R-:W-:Y:S01]  /*79c0*/  MOV R0, R65 ;  /* 0x0000004100007202 */ /* 0x000fe20000000f00 */
[----:B------:R-:W-:Y:S01]  /*79d0*/  IMAD R14, R38, R19, RZ ;  /* 0x00000013260e7224 */ /* 0x000fe200078e02ff */
[----:B------:R-:W-:Y:S01]  /*79e0*/  I2IP.S8.S32.SAT R5, R6, R5, RZ ;  /* 0x0000000506057239 */ /* 0x000fe200000014ff */
[-C--:B------:R-:W-:Y:S01]  /*79f0*/  IMAD R12, R8, R40.reuse, R12 ;  /* 0x00000028080c7224 */ /* 0x080fe200078e020c */
[----:B------:R-:W-:Y:S01]  /*7a00*/  SHF.R.S32.HI R2, RZ, 0x18, R63 ;  /* 0x00000018ff027819 */ /* 0x000fe2000001143f */
[-C--:B------:R-:W-:Y:S01]  /*7a10*/  IMAD R13, R9, R40.reuse, R13 ;  /* 0x00000028090d7224 */ /* 0x080fe200078e020d */
[----:B------:R-:W-:Y:S01]  /*7a20*/  SHF.R.S32.HI R8, RZ, 0x18, R62 ;  /* 0x00000018ff087819 */ /* 0x000fe2000001143e */
[----:B------:R-:W-:Y:S02]  /*7a30*/  IMAD R16, R38, R21, RZ ;  /* 0x0000001526107224 */ /* 0x000fe400078e02ff */
[-C--:B------:R-:W-:Y:S02]  /*7a40*/  IMAD R14, R46, R40.reuse, R14 ;  /* 0x000000282e0e7224 */ /* 0x080fe400078e020e */
[-C--:B------:R-:W-:Y:S02]  /*7a50*/  IMAD R15, R0, R40.reuse, R15 ;  /* 0x00000028000f7224 */ /* 0x080fe400078e020f */
[----:B------:R-:W-:Y:S01]  /*7a60*/  IMAD R16, R2, R40, R16 ;  /* 0x0000002802107224 */ /* 0x000fe200078e0210 */
[----:B------:R-:W-:Y:S01]  /*7a70*/  I2IP.S8.S32.SAT R13, R14, R13, RZ ;  /* 0x0000000d0e0d7239 */ /* 0x000fe200000014ff */
[C---:B------:R-:W-:Y:S01]  /*7a80*/  IMAD R19, R38.reuse, R24, RZ ;  /* 0x0000001826137224 */ /* 0x040fe200078e02ff */
[----:B------:R-:W-:Y:S01]  /*7a90*/  SHF.R.S32.HI R2, RZ, 0x18, R56 ;  /* 0x00000018ff027819 */ /* 0x000fe20000011438 */
[----:B------:R-:W-:Y:S01]  /*7aa0*/  IMAD R24, R38, R29, RZ ;  /* 0x0000001d26187224 */ /* 0x000fe200078e02ff */
[----:B------:R-:W-:Y:S01]  /*7ab0*/  I2IP.S8.S32.SAT R35, R12, R7, R13 ;  /* 0x000000070c237239 */ /* 0x000fe2000000140d */
[----:B------:R-:W-:Y:S02]  /*7ac0*/  IMAD R17, R8, R40, R17 ;  /* 0x0000002808117224 */ /* 0x000fe400078e0211 */
[----:B------:R-:W-:Y:S02]  /*7ad0*/  IMAD.MOV.U32 R0, RZ, RZ, R57 ;  /* 0x000000ffff007224 */ /* 0x000fe400078e0039 */
[----:B------:R-:W-:Y:S01]  /*7ae0*/  IMAD R29, R38, R34, RZ ;  /* 0x00000022261d7224 */ /* 0x000fe200078e02ff */
[----:B------:R-:W-:Y:S01]  /*7af0*/  I2IP.S8.S32.SAT R34, R4, R3, R5 ;  /* 0x0000000304227239 */ /* 0x000fe20000001405 */
[-C--:B------:R-:W-:Y:S01]  /*7b00*/  IMAD R18, R41, R40.reuse, R18 ;  /* 0x0000002829127224 */ /* 0x080fe200078e0212 */
[----:B------:R-:W-:Y:S01]  /*7b10*/  SHF.R.S32.HI R3, RZ, 0x18, R55 ;  /* 0x00000018ff037819 */ /* 0x000fe20000011437 */
[----:B------:R-:W-:Y:S01]  /*7b20*/  IMAD R19, R0, R40, R19 ;  /* 0x0000002800137224 */ /* 0x000fe200078e0213 */
[----:B------:R-:W-:Y:S01]  /*7b30*/  MOV R0, R54 ;  /* 0x0000003600007202 */ /* 0x000fe20000000f00 */
[----:B------:R1:W-:Y:S01]  /*7b40*/  STS.128 [R74+UR44+0x3200], R32 ;  /* 0x003200204a007988 */ /* 0x0003e20008000c2c */
        /* <DEDUP_REMOVED lines=8> */
[----:B------:R-:W-:Y:S01]  /*7bd0*/  I2IP.S8.S32.SAT R16, R16, R15, R17 ;  /* 0x0000000f10107239 */ /* 0x000fe20000001411 */
[-C--:B------:R-:W-:Y:S01]  /*7be0*/  IMAD R23, R0, R40.reuse, R23 ;  /* 0x0000002800177224 */ /* 0x080fe200078e0217 */
[----:B------:R-:W-:Y:S01]  /*7bf0*/  SHF.R.S32.HI R0, RZ, 0x18, R52 ;  /* 0x00000018ff007819 */ /* 0x000fe20000011434 */
[----:B------:R-:W-:Y:S01]  /*7c00*/  IMAD R24, R2, R40, R24 ;  /* 0x0000002802187224 */ /* 0x000fe200078e0218 */
[----:B------:R-:W-:Y:S01]  /*7c10*/  MOV R2, R50 ;  /* 0x0000003200027202 */ /* 0x000fe20000000f00 */
[----:B------:R-:W-:Y:S01]  /*7c20*/  IMAD R26, R38, R31, RZ ;  /* 0x0000001f261a7224 */ /* 0x000fe200078e02ff */
[----:B------:R-:W-:Y:S01]  /*7c30*/  I2IP.S8.S32.SAT R17, R22, R21, RZ ;  /* 0x0000001516117239 */ /* 0x000fe200000014ff */
[-C--:B------:R-:W-:Y:S02]  /*7c40*/  IMAD R25, R0, R40.reuse, R25 ;  /* 0x0000002800197224 */ /* 0x080fe400078e0219 */
[-C--:B------:R-:W-:Y:S01]  /*7c50*/  IMAD R26, R43, R40.reuse, R26 ;  /* 0x000000282b1a7224 */ /* 0x080fe200078e021a */
[----:B------:R-:W-:Y:S01]  /*7c60*/  I2IP.S8.S32.SAT R17, R20, R19, R17 ;  /* 0x0000001314117239 */ /* 0x000fe20000001411 */
[-C--:B------:R-:W-:Y:S02]  /*7c70*/  IMAD R27, R2, R40.reuse, R27 ;  /* 0x00000028021b7224 */ /* 0x080fe400078e021b */
[-C--:B------:R-:W-:Y:S01]  /*7c80*/  IMAD R28, R3, R40.reuse, R28 ;  /* 0x00000028031c7224 */ /* 0x080fe200078e021c */
[----:B------:R-:W-:Y:S01]  /*7c90*/  I2IP.S8.S32.SAT R18, R26, R25, RZ ;  /* 0x000000191a127239 */ /* 0x000fe200000014ff */
[-C--:B------:R-:W-:Y:S02]  /*7ca0*/  IMAD R29, R4, R40.reuse, R29 ;  /* 0x00000028041d7224 */ /* 0x080fe400078e021d */
[----:B------:R-:W-:Y:S01]  /*7cb0*/  IMAD R30, R47, R40, R30 ;  /* 0x000000282f1e7224 */ /* 0x000fe200078e021e */
[----:B------:R-:W-:Y:S04]  /*7cc0*/  I2IP.S8.S32.SAT R18, R24, R23, R18 ;  /* 0x0000001718127239 */ /* 0x000fe80000001412 */
[----:B------:R-:W-:Y:S04]  /*7cd0*/  I2IP.S8.S32.SAT R29, R30, R29, RZ ;  /* 0x0000001d1e1d7239 */ /* 0x000fe800000014ff */
[----:B------:R-:W-:Y:S05]  /*7ce0*/  I2IP.S8.S32.SAT R19, R28, R27, R29 ;  /* 0x0000001b1c137239 */ /* 0x000fea000000141d */
        /* <DEDUP_REMOVED lines=10> */
[----:B------:R-:W-:Y:S02]  /*7d90*/  UIADD3 UR13, UPT, UPT, UR49, 0x20, URZ ;  /* 0x00000020310d7890 */ /* 0x000fe4000fffe0ff */
[----:B------:R-:W-:Y:S01]  /*7da0*/  UIADD3 UR12, UPT, UPT, UR44, 0x3200, URZ ;  /* 0x000032002c0c7890 */ /* 0x000fe2000fffe0ff */
[----:B------:R-:W-:Y:S01]  /*7db0*/  UMOV UR14, UR50 ;  /* 0x00000032000e7c82 */ /* 0x000fe20008000000 */
[----:B------:R-:W-:Y:S01]  /*7dc0*/  UMOV UR15, UR36 ;  /* 0x00000024000f7c82 */ /* 0x000fe20008000000 */
[----:B------:R-:W-:Y:S02]  /*7dd0*/  UIADD3 UR9, UPT, UPT, UR49, 0x60, URZ ;  /* 0x0000006031097890 */ /* 0x000fe4000fffe0ff */
[----:B------:R-:W-:Y:S01]  /*7de0*/  UIADD3 UR8, UPT, UPT, UR44, 0x3a00, URZ ;  /* 0x00003a002c087890 */ /* 0x000fe2000fffe0ff */
[----:B------:R-:W-:Y:S01]  /*7df0*/  UMOV UR10, UR50 ;  /* 0x00000032000a7c82 */ /* 0x000fe20008000000 */
[----:B------:R-:W-:Y:S01]  /*7e00*/  UMOV UR11, UR36 ;  /* 0x00000024000b7c82 */ /* 0x000fe20008000000 */
[----:B--2---:R-:W-:Y:S04]  /*7e10*/  UIADD3 UR4, UP0, UPT, UR6, 0x680, URZ ;  /* 0x0000068006047890 */ /* 0x004fe8000ff1e0ff */
[----:B------:R-:W-:Y:S09]  /*7e20*/  UIADD3.X UR5, UPT, UPT, URZ, UR7, URZ, UP0, !UPT ;  /* 0x00000007ff057290 */ /* 0x000ff200087fe4ff */
[----:B------:R2:W-:Y:S01]  /*7e30*/  UTMASTG.3D [UR12], [UR4] ;  /* 0x0000000c040073b5 */ /* 0x0005e20008010000 */
[----:B------:R2:W-:Y:S01]  /*7e40*/  UTMASTG.3D [UR8], [UR4] ;  /* 0x00000008040073b5 */ /* 0x0005e20008010000 */
[----:B------:R0:W-:Y:S01]  /*7e50*/  UTMACMDFLUSH ;  /* 0x00000000000079b7 */ /* 0x0001e20000000000 */
[----:B--2---:R-:W-:Y:S04]  /*7e60*/  DEPBAR.LE SB0, 0x1 ;  /* 0x000080400000791a */ /* 0x004fe80000000000 */
.L_x_122:
[----:B------:R-:W-:Y:S05]  /*7e70*/  BSYNC.RECONVERGENT B0 ;  /* 0x0000000000007941 */ /* 0x000fea0003800200 */
.L_x_121:
[----:B------:R-:W-:Y:S01]  /*7e80*/  R2UR UR4, R78 ;  /* 0x000000004e0472ca */ /* 0x000fe200000e0000 */
[----:B------:R-:W-:Y:S01]  /*7e90*/  BAR.SYNC.DEFER_BLOCKING 0x1, 0x80 ;  /* 0x0042000000007b1d */ /* 0x000fe20000010000 */
[----:B------:R-:W-:Y:S01]  /*7ea0*/  ISETP.NE.AND P0, PT, R81, 0x2, PT ;  /* 0x000000025100780c */ /* 0x000fe20003f05270 */
[----:B------:R-:W-:Y:S01]  /*7eb0*/  UISETP.NE.AND UP0, UPT, UR45, URZ, UPT ;  /* 0x000000ff2d00728c */ /* 0x000fe2000bf05270 */
[----:B------:R-:W-:Y:S01]  /*7ec0*/  ISETP.NE.AND P1, PT, R36, 0x4, PT ;  /* 0x000000042400780c */ /* 0x000fe20003f25270 */
[----:B------:R-:W-:Y:S01]  /*7ed0*/  UIADD3 UR24, UPT, UPT, UR37, UR63, URZ ;  /* 0x0000003f25187290 */ /* 0x000fe2000fffe0ff */
[----:B------:R-:W-:Y:S02]  /*7ee0*/  SEL R2, RZ, 0x1, P0 ;  /* 0x00000001ff027807 */ /* 0x000fe40000000000 */
[----:B------:R-:W-:Y:S02]  /*7ef0*/  SEL R0, RZ, 0x1, P1 ;  /* 0x00000001ff007807 */ /* 0x000fe40000800000 */
[----:B------:R-:W-:Y:S02]  /*7f00*/  LOP3.LUT R84, R84, R2, RZ, 0x3c, !PT ;  /* 0x0000000254547212 */ /* 0x000fe400078e3cff */
[----:B------:R-:W-:Y:S01]  /*7f10*/  LOP3.LUT R85, R85, R0, RZ, 0x3c, !PT ;  /* 0x0000000055557212 */ /* 0x000fe200078e3cff */
[----:B------:R-:W-:Y:S01]  /*7f20*/  UIADD3 UR20, UPT, UPT, UR38, UR4, URZ ;  /* 0x0000000426147290 */ /* 0x000fe2000fffe0ff */
[----:B------:R-:W-:Y:S02]  /*7f30*/  SEL R81, R81, RZ, P0 ;  /* 0x000000ff51517207 */ /* 0x000fe40000000000 */
[----:B------:R-:W-:Y:S01]  /*7f40*/  SEL R36, R36, RZ, P1 ;  /* 0x000000ff24247207 */ /* 0x000fe20000800000 */
[----:B------:R-:W-:Y:S01]  /*7f50*/  UMOV UR36, UR59 ;  /* 0x0000003b00247c82 */ /* 0x000fe20008000000 */
[----:B------:R-:W-:Y:S07]  /*7f60*/  BRA.U UP0, `(.L_x_123) ;  /* 0xffffffd5005c7547 */ /* 0x000fee000b83ffff */
[----:B------:R-:W-:Y:S05]  /*7f70*/  EXIT ;  /* 0x000000000000794d */ /* 0x000fea0003800000 */
.L_x_24:
[----:B--2---:R2:W3:Y:S02]  /*7f80*/  SYNCS.PHASECHK.TRANS64.TRYWAIT P0, [R0+URZ+0xf0], R2 ;  /* 0x0000f002000075a7 */ /* 0x0044e400080011ff */
[----:B---3--:R-:W-:Y:S05]  /*7f90*/  @!P0 NANOSLEEP.SYNCS 0x989680 ;  /* 0x009896800000895d */ /* 0x008fea0003900000 */
[----:B------:R-:W3:Y:S02]  /*7fa0*/  @!P0 SYNCS.PHASECHK.TRANS64 P0, [R0+URZ+0xf0], R2 ;  /* 0x0000f002000085a7 */ /* 0x000ee400080010ff */
[----:B---3--:R-:W-:Y:S05]  /*7fb0*/  @!P0 BRA `(.L_x_24) ;  /* 0xfffffffc00f08947 */ /* 0x008fea000383ffff */
[----:B------:R-:W-:Y:S05]  /*7fc0*/  BRA `(.L_x_124) ;  /* 0xffffff98008c7947 */ /* 0x000fea000383ffff */
.L_x_27:
[----:B-1----:R-:W-:-:S07]  /*7fd0*/  MOV R0, UR33 ;  /* 0x0000002100007c02 */ /* 0x002fce0008000f00 */
.L_x_125:
[----:B-1----:R1:W2:Y:S02]  /*7fe0*/  SYNCS.PHASECHK.TRANS64.TRYWAIT P0, [R0+URZ+0x28], R3 ;  /* 0x00002803000075a7 */ /* 0x0022a400080011ff */
[----:B--2---:R-:W-:Y:S05]  /*7ff0*/  @!P0 NANOSLEEP.SYNCS 0x989680 ;  /* 0x009896800000895d */ /* 0x004fea0003900000 */
[----:B------:R-:W2:Y:S02]  /*8000*/  @!P0 SYNCS.PHASECHK.TRANS64 P0, [R0+URZ+0x28], R3 ;  /* 0x00002803000085a7 */ /* 0x000ea400080010ff */
[----:B--2---:R-:W-:Y:S05]  /*8010*/  @!P0 BRA `(.L_x_125) ;  /* 0xfffffffc00f08947 */ /* 0x004fea000383ffff */
[----:B------:R-:W-:Y:S05]  /*8020*/  BRA `(.L_x_26) ;  /* 0xffffff9800e47947 */ /* 0x000fea000383ffff */
.L_x_34:
[----:B-1----:R-:W-:-:S07]  /*8030*/  MOV R0, UR17 ;  /* 0x0000001100007c02 */ /* 0x002fce0008000f00 */
.L_x_126:
[----:B-1----:R1:W2:Y:S02]  /*8040*/  SYNCS.PHASECHK.TRANS64.TRYWAIT P0, [R0+URZ+0x28], R3 ;  /* 0x00002803000075a7 */ /* 0x0022a400080011ff */
[----:B--2---:R-:W-:Y:S05]  /*8050*/  @!P0 NANOSLEEP.SYNCS 0x989680 ;  /* 0x009896800000895d */ /* 0x004fea0003900000 */
[----:B------:R-:W2:Y:S02]  /*8060*/  @!P0 SYNCS.PHASECHK.TRANS64 P0, [R0+URZ+0x28], R3 ;  /* 0x00002803000085a7 */ /* 0x000ea400080010ff */
[----:B--2---:R-:W-:Y:S05]  /*8070*/  @!P0 BRA `(.L_x_126) ;  /* 0xfffffffc00f08947 */ /* 0x004fea000383ffff */
[----:B------:R-:W-:Y:S05]  /*8080*/  BRA `(.L_x_33) ;  /* 0xffffff9c00a47947 */ /* 0x000fea000383ffff */
.L_x_39:
[----:B-1----:R1:W2:Y:S02]  /*8090*/  SYNCS.PHASECHK.TRANS64.TRYWAIT P0, [R3+URZ+0x80], R0 ;  /* 0x00008000030075a7 */ /* 0x0022a400080011ff */
[----:B--2---:R-:W-:Y:S05]  /*80a0*/  @!P0 NANOSLEEP.SYNCS 0x989680 ;  /* 0x009896800000895d */ /* 0x004fea0003900000 */
[----:B------:R-:W2:Y:S02]  /*80b0*/  @!P0 SYNCS.PHASECHK.TRANS64 P0, [R3+URZ+0x80], R0 ;  /* 0x00008000030085a7 */ /* 0x000ea400080010ff */
[----:B--2---:R-:W-:Y:S05]  /*80c0*/  @!P0 BRA `(.L_x_39) ;  /* 0xfffffffc00f08947 */ /* 0x004fea000383ffff */
[----:B------:R-:W-:Y:S05]  /*80d0*/  BRA `(.L_x_127) ;  /* 0xffffffa0004c7947 */ /* 0x000fea000383ffff */
.L_x_43:
[----:B------:R-:W-:-:S07]  /*80e0*/  MOV R0, UR4 ;  /* 0x0000000400007c02 */ /* 0x000fce0008000f00 */
.L_x_128:
[----:B-1----:R1:W2:Y:S02]  /*80f0*/  SYNCS.PHASECHK.TRANS64.TRYWAIT P0, [R0+URZ], R2 ;  /* 0x00000002000075a7 */ /* 0x0022a400080011ff */
[----:B--2---:R-:W-:Y:S05]  /*8100*/  @!P0 NANOSLEEP.SYNCS 0x989680 ;  /* 0x009896800000895d */ /* 0x004fea0003900000 */
[----:B------:R-:W2:Y:S02]  /*8110*/  @!P0 SYNCS.PHASECHK.TRANS64 P0, [R0+URZ], R2 ;  /* 0x00000002000085a7 */ /* 0x000ea400080010ff */
[----:B--2---:R-:W-:Y:S05]  /*8120*/  @!P0 BRA `(.L_x_128) ;  /* 0xfffffffc00f08947 */ /* 0x004fea000383ffff */
[----:B------:R-:W-:Y:S05]  /*8130*/  BRA `(.L_x_129) ;  /* 0xffffffa400f47947 */ /* 0x000fea000383ffff */
.L_x_44:
[----:B------:R-:W-:-:S07]  /*8140*/  MOV R0, UR5 ;  /* 0x0000000500007c02 */ /* 0x000fce0008000f00 */
.L_x_130:
[----:B-1----:R1:W2:Y:S02]  /*8150*/  SYNCS.PHASECHK.TRANS64.TRYWAIT P0, [R0+URZ], R3 ;  /* 0x00000003000075a7 */ /* 0x0022a400080011ff */
[----:B--2---:R-:W-:Y:S05]  /*8160*/  @!P0 NANOSLEEP.SYNCS 0x989680 ;  /* 0x009896800000895d */ /* 0x004fea0003900000 */
[----:B------:R-:W2:Y:S02]  /*8170*/  @!P0 SYNCS.PHASECHK.TRANS64 P0, [R0+URZ], R3 ;  /* 0x00000003000085a7 */ /* 0x000ea400080010ff */
[----:B--2---:R-:W-:Y:S05]  /*8180*/  @!P0 BRA `(.L_x_130) ;  /* 0xfffffffc00f08947 */ /* 0x004fea000383ffff */
[----:B------:R-:W-:Y:S05]  /*8190*/  BRA `(.L_x_131) ;  /* 0xffffffa800007947 */ /* 0x000fea000383ffff */
.L_x_45:
[----:B------:R-:W-:-:S07]  /*81a0*/  MOV R0, UR5 ;  /* 0x0000000500007c02 */ /* 0x000fce0008000f00 */
.L_x_132:
[----:B-1----:R1:W2:Y:S02]  /*81b0*/  SYNCS.PHASECHK.TRANS64.TRYWAIT P0, [R0+URZ], R3 ;  /* 0x00000003000075a7 */ /* 0x0022a400080011ff */
[----:B--2---:R-:W-:Y:S05]  /*81c0*/  @!P0 NANOSLEEP.SYNCS 0x989680 ;  /* 0x009896800000895d */ /* 0x004fea0003900000 */
[----:B------:R-:W2:Y:S02]  /*81d0*/  @!P0 SYNCS.PHASECHK.TRANS64 P0, [R0+URZ], R3 ;  /* 0x00000003000085a7 */ /* 0x000ea400080010ff */
[----:B--2---:R-:W-:Y:S05]  /*81e0*/  @!P0 BRA `(.L_x_132) ;  /* 0xfffffffc00f08947 */ /* 0x004fea000383ffff */
[----:B------:R-:W-:Y:S05]  /*81f0*/  BRA `(.L_x_133) ;  /* 0xffffffa8000c7947 */ /* 0x000fea000383ffff */
.L_x_46:
[----:B------:R-:W-:-:S07]  /*8200*/  MOV R0, UR5 ;  /* 0x0000000500007c02 */ /* 0x000fce0008000f00 */
.L_x_134:
[----:B-1----:R1:W2:Y:S02]  /*8210*/  SYNCS.PHASECHK.TRANS64.TRYWAIT P0, [R0+URZ], R3 ;  /* 0x00000003000075a7 */ /* 0x0022a400080011ff */
[----:B--2---:R-:W-:Y:S05]  /*8220*/  @!P0 NANOSLEEP.SYNCS 0x989680 ;  /* 0x009896800000895d */ /* 0x004fea0003900000 */
[----:B------:R-:W2:Y:S02]  /*8230*/  @!P0 SYNCS.PHASECHK.TRANS64 P0, [R0+URZ], R3 ;  /* 0x00000003000085a7 */ /* 0x000ea400080010ff */
[----:B--2---:R-:W-:Y:S05]  /*8240*/  @!P0 BRA `(.L_x_134) ;  /* 0xfffffffc00f08947 */ /* 0x004fea000383ffff */
[----:B------:R-:W-:Y:S05]  /*8250*/  BRA `(.L_x_135) ;  /* 0xffffffa800187947 */ /* 0x000fea000383ffff */
.L_x_49:
[----:B-1----:R1:W2:Y:S02]  /*8260*/  SYNCS.PHASECHK.TRANS64.TRYWAIT P0, [R2+URZ+0xe0], R4 ;  /* 0x0000e004020075a7 */ /* 0x0022a400080011ff */
[----:B--2---:R-:W-:Y:S05]  /*8270*/  @!P0 NANOSLEEP.SYNCS 0x989680 ;  /* 0x009896800000895d */ /* 0x004fea0003900000 */
[----:B------:R-:W2:Y:S02]  /*8280*/  @!P0 SYNCS.PHASECHK.TRANS64 P0, [R2+URZ+0xe0], R4 ;  /* 0x0000e004020085a7 */ /* 0x000ea400080010ff */
[----:B--2---:R-:W-:Y:S05]  /*8290*/  @!P0 BRA `(.L_x_49) ;  /* 0xfffffffc00f08947 */ /* 0x004fea000383ffff */
[----:B------:R-:W-:Y:S05]  /*82a0*/  BRA `(.L_x_136) ;  /* 0xffffffa800747947 */ /* 0x000fea000383ffff */
.L_x_50:
[----:B------:R-:W-:-:S07]  /*82b0*/  MOV R2, UR4 ;  /* 0x0000000400027c02 */ /* 0x000fce0008000f00 */
.L_x_137:
[----:B-1----:R1:W2:Y:S02]  /*82c0*/  SYNCS.PHASECHK.TRANS64.TRYWAIT P0, [R2+URZ+0x90], R5 ;  /* 0x00009005020075a7 */ /* 0x0022a400080011ff */
[----:B--2---:R-:W-:Y:S05]  /*82d0*/  @!P0 NANOSLEEP.SYNCS 0x989680 ;  /* 0x009896800000895d */ /* 0x004fea0003900000 */
[----:B------:R-:W2:Y:S02]  /*82e0*/  @!P0 SYNCS.PHASECHK.TRANS64 P0, [R2+URZ+0x90], R5 ;  /* 0x00009005020085a7 */ /* 0x000ea400080010ff */
[----:B--2---:R-:W-:Y:S05]  /*82f0*/  @!P0 BRA `(.L_x_137) ;  /* 0xfffffffc00f08947 */ /* 0x004fea000383ffff */
[----:B------:R-:W-:Y:S05]  /*8300*/  BRA `(.L_x_138) ;  /* 0xffffffa800847947 */ /* 0x000fea000383ffff */
.L_x_51:
[----:B-1----:R1:W2:Y:S02]  /*8310*/  SYNCS.PHASECHK.TRANS64.TRYWAIT P1, [R2+URZ+0x80], R4 ;  /* 0x00008004020075a7 */ /* 0x0022a400080211ff */
[----:B--2---:R-:W-:Y:S05]  /*8320*/  @!P1 NANOSLEEP.SYNCS 0x989680 ;  /* 0x009896800000995d */ /* 0x004fea0003900000 */
[----:B------:R-:W2:Y:S02]  /*8330*/  @!P1 SYNCS.PHASECHK.TRANS64 P1, [R2+URZ+0x80], R4 ;  /* 0x00008004020095a7 */ /* 0x000ea400080210ff */
[----:B--2---:R-:W-:Y:S05]  /*8340*/  @!P1 BRA `(.L_x_51) ;  /* 0xfffffffc00f09947 */ /* 0x004fea000383ffff */
[----:B------:R-:W-:Y:S05]  /*8350*/  BRA `(.L_x_139) ;  /* 0xffffffa800b47947 */ /* 0x000fea000383ffff */
.L_x_54:
[----:B------:R-:W-:-:S07]  /*8360*/  MOV R0, UR4 ;  /* 0x0000000400007c02 */ /* 0x000fce0008000f00 */
.L_x_140:
[----:B-1----:R1:W2:Y:S02]  /*8370*/  SYNCS.PHASECHK.TRANS64.TRYWAIT P0, [R0+URZ+0x90], R2 ;  /* 0x00009002000075a7 */ /* 0x0022a400080011ff */
[----:B--2---:R-:W-:Y:S05]  /*8380*/  @!P0 NANOSLEEP.SYNCS 0x989680 ;  /* 0x009896800000895d */ /* 0x004fea0003900000 */
[----:B------:R-:W2:Y:S02]  /*8390*/  @!P0 SYNCS.PHASECHK.TRANS64 P0, [R0+URZ+0x90], R2 ;  /* 0x00009002000085a7 */ /* 0x000ea400080010ff */
[----:B--2---:R-:W-:Y:S05]  /*83a0*/  @!P0 BRA `(.L_x_140) ;  /* 0xfffffffc00f08947 */ /* 0x004fea000383ffff */
[----:B------:R-:W-:Y:S05]  /*83b0*/  BRA `(.L_x_53) ;  /* 0xffffffac00087947 */ /* 0x000fea000383ffff */
.L_x_63:
[----:B-1----:R-:W-:-:S04]  /*83c0*/  MOV R5, UR5 ;  /* 0x0000000500057c02 */ /* 0x002fc80008000f00 */
[----:B------:R1:W2:Y:S03]  /*83d0*/  SYNCS.PHASECHK.TRANS64.TRYWAIT P0, [R5+URZ+0x8], R6 ;  /* 0x00000806050075a7 */ /* 0x0002a600080011ff */
[----:B--2---:R-:W-:Y:S05]  /*83e0*/  @!P0 NANOSLEEP.SYNCS 0x989680 ;  /* 0x009896800000895d */ /* 0x004fea0003900000 */
[----:B------:R-:W2:Y:S02]  /*83f0*/  @!P0 SYNCS.PHASECHK.TRANS64 P0, [R5+URZ+0x8], R6 ;  /* 0x00000806050085a7 */ /* 0x000ea400080010ff */
[----:B--2---:R-:W-:Y:S05]  /*8400*/  @!P0 BRA `(.L_x_63) ;  /* 0xfffffffc00ec8947 */ /* 0x004fea000383ffff */
[----:B------:R-:W-:Y:S05]  /*8410*/  BRA `(.L_x_62) ;  /* 0xffffffac00bc7947 */ /* 0x000fea000383ffff */
.L_x_65:
[----:B------:R-:W-:Y:S01]  /*8420*/  BSSY B0, `(.L_x_141) ;  /* 0x0000006000007945 */ /* 0x000fe20003800000 */
[----:B------:R-:W-:-:S07]  /*8430*/  MOV R15, 0xffffffff ;  /* 0xffffffff000f7802 */ /* 0x000fce0000000f00 */
[----:B-1---5:R-:W-:Y:S05]  /*8440*/  WARPSYNC.COLLECTIVE R15, `(.L_x_142) ;  /* 0x000000000f0c7348 */ /* 0x022fea0003c00000 */
[----:B------:R-:W-:Y:S02]  /*8450*/  ELECT P6, UR79, PT ;  /* 0x00000000004f782f */ /* 0x000fe400038c0000 */
[----:B------:R-:W-:Y:S01]  /*8460*/  MOV R14, UR79 ;  /* 0x0000004f000e7c02 */ /* 0x000fe20008000f00 */
[----:B-1---5:R-:W-:Y:S10]  /*8470*/  ENDCOLLECTIVE ;  /* 0x000000000000791b */ /* 0x022ff40003800000 */
.L_x_142:
[----:B------:R-:W-:Y:S05]  /*8480*/  BSYNC B0 ;  /* 0x0000000000007941 */ /* 0x000fea0003800000 */
.L_x_141:
[----:B------:R-:W-:Y:S05]  /*8490*/  BRA `(.L_x_143) ;  /* 0xffffffac00ec7947 */ /* 0x000fea000383ffff */
.L_x_67:
[----:B-1----:R-:W-:-:S04]  /*84a0*/  MOV R0, UR5 ;  /* 0x0000000500007c02 */ /* 0x002fc80008000f00 */
[----:B------:R1:W2:Y:S03]  /*84b0*/  SYNCS.PHASECHK.TRANS64.TRYWAIT P0, [R0+URZ+0x8], R4 ;  /* 0x00000804000075a7 */ /* 0x0002a600080011ff */
[----:B--2---:R-:W-:Y:S05]  /*84c0*/  @!P0 NANOSLEEP.SYNCS 0x989680 ;  /* 0x009896800000895d */ /* 0x004fea0003900000 */
[----:B------:R-:W2:Y:S02]  /*84d0*/  @!P0 SYNCS.PHASECHK.TRANS64 P0, [R0+URZ+0x8], R4 ;  /* 0x00000804000085a7 */ /* 0x000ea400080010ff */
[----:B--2---:R-:W-:Y:S05]  /*84e0*/  @!P0 BRA `(.L_x_67) ;  /* 0xfffffffc00ec8947 */ /* 0x004fea000383ffff */
[----:B------:R-:W-:Y:S05]  /*84f0*/  BRA `(.L_x_66) ;  /* 0xffffffac00f07947 */ /* 0x000fea000383ffff */
.L_x_68:
[----:B-1----:R1:W2:Y:S02]  /*8500*/  SYNCS.PHASECHK.TRANS64.TRYWAIT P0, [R0+URZ+0x80], R4 ;  /* 0x00008004000075a7 */ /* 0x0022a400080011ff */
[----:B--2---:R-:W-:Y:S05]  /*8510*/  @!P0 NANOSLEEP.SYNCS 0x989680 ;  /* 0x009896800000895d */ /* 0x004fea0003900000 */
[----:B------:R-:W2:Y:S02]  /*8520*/  @!P0 SYNCS.PHASECHK.TRANS64 P0, [R0+URZ+0x80], R4 ;  /* 0x00008004000085a7 */ /* 0x000ea400080010ff */
[----:B--2---:R-:W-:Y:S05]  /*8530*/  @!P0 BRA `(.L_x_68) ;  /* 0xfffffffc00f08947 */ /* 0x004fea000383ffff */
[----:B------:R-:W-:Y:S05]  /*8540*/  BRA `(.L_x_144) ;  /* 0xffffffb000cc7947 */ /* 0x000fea000383ffff */
.L_x_70:
[----:B------:R-:W-:-:S07]  /*8550*/  MOV R0, UR23 ;  /* 0x0000001700007c02 */ /* 0x000fce0008000f00 */
.L_x_145:
[----:B-1----:R1:W2:Y:S02]  /*8560*/  SYNCS.PHASECHK.TRANS64.TRYWAIT P0, [R0+URZ+0xc0], R4 ;  /* 0x0000c004000075a7 */ /* 0x0022a400080011ff */
[----:B--2---:R-:W-:Y:S05]  /*8570*/  @!P0 NANOSLEEP.SYNCS 0x989680 ;  /* 0x009896800000895d */ /* 0x004fea0003900000 */
[----:B------:R-:W2:Y:S02]  /*8580*/  @!P0 SYNCS.PHASECHK.TRANS64 P0, [R0+URZ+0xc0], R4 ;  /* 0x0000c004000085a7 */ /* 0x000ea400080010ff */
[----:B--2---:R-:W-:Y:S05]  /*8590*/  @!P0 BRA `(.L_x_145) ;  /* 0xfffffffc00f08947 */ /* 0x004fea000383ffff */
[----:B------:R-:W-:Y:S05]  /*85a0*/  BRA `(.L_x_146) ;  /* 0xffffffb400187947 */ /* 0x000fea000383ffff */
.L_x_73:
[----:B------:R-:W-:Y:S07]  /*85b0*/  MOV R0, UR5 ;  /* 0x0000000500007c02 */ /* 0x000fee0008000f00 */
.L_x_147:
[----:B-1----:R1:W2:Y:S02]  /*85c0*/  SYNCS.PHASECHK.TRANS64.TRYWAIT P0, [R0+URZ], R4 ;  /* 0x00000004000075a7 */ /* 0x0022a400080011ff */
[----:B--2---:R-:W-:Y:S05]  /*85d0*/  @!P0 NANOSLEEP.SYNCS 0x989680 ;  /* 0x009896800000895d */ /* 0x004fea0003900000 */
[----:B------:R-:W2:Y:S02]  /*85e0*/  @!P0 SYNCS.PHASECHK.TRANS64 P0, [R0+URZ], R4 ;  /* 0x00000004000085a7 */ /* 0x000ea400080010ff */
[----:B--2---:R-:W-:Y:S05]  /*85f0*/  @!P0 BRA `(.L_x_147) ;  /* 0xfffffffc00f08947 */ /* 0x004fea000383ffff */
[----:B------:R-:W-:Y:S05]  /*8600*/  BRA `(.L_x_72) ;  /* 0xffffffb4002c7947 */ /* 0x000fea000383ffff */
.L_x_77:
[----:B-1----:R-:W-:-:S07]  /*8610*/  MOV R0, UR4 ;  /* 0x0000000400007c02 */ /* 0x002fce0008000f00 */
.L_x_148:
[----:B-1----:R1:W2:Y:S02]  /*8620*/  SYNCS.PHASECHK.TRANS64.TRYWAIT P0, [R0+URZ], R2 ;  /* 0x00000002000075a7 */ /* 0x0022a400080011ff */
[----:B--2---:R-:W-:Y:S05]  /*8630*/  @!P0 NANOSLEEP.SYNCS 0x989680 ;  /* 0x009896800000895d */ /* 0x004fea0003900000 */
[----:B------:R-:W2:Y:S02]  /*8640*/  @!P0 SYNCS.PHASECHK.TRANS64 P0, [R0+URZ], R2 ;  /* 0x00000002000085a7 */ /* 0x000ea400080010ff */
[----:B--2---:R-:W-:Y:S05]  /*8650*/  @!P0 BRA `(.L_x_148) ;  /* 0xfffffffc00f08947 */ /* 0x004fea000383ffff */
[----:B------:R-:W-:Y:S05]  /*8660*/  BRA `(.L_x_149) ;  /* 0xffffffb400f87947 */ /* 0x000fea000383ffff */
.L_x_78:
[----:B------:R-:W-:-:S07]  /*8670*/  MOV R0, UR5 ;  /* 0x0000000500007c02 */ /* 0x000fce0008000f00 */
.L_x_150:
[----:B-1----:R1:W2:Y:S02]  /*8680*/  SYNCS.PHASECHK.TRANS64.TRYWAIT P0, [R0+URZ], R3 ;  /* 0x00000003000075a7 */ /* 0x0022a400080011ff */
[----:B--2---:R-:W-:Y:S05]  /*8690*/  @!P0 NANOSLEEP.SYNCS 0x989680 ;  /* 0x009896800000895d */ /* 0x004fea0003900000 */
[----:B------:R-:W2:Y:S02]  /*86a0*/  @!P0 SYNCS.PHASECHK.TRANS64 P0, [R0+URZ], R3 ;  /* 0x00000003000085a7 */ /* 0x000ea400080010ff */
[----:B--2---:R-:W-:Y:S05]  /*86b0*/  @!P0 BRA `(.L_x_150) ;  /* 0xfffffffc00f08947 */ /* 0x004fea000383ffff */
[----:B------:R-:W-:Y:S05]  /*86c0*/  BRA `(.L_x_151) ;  /* 0xffffffb800047947 */ /* 0x000fea000383ffff */
.L_x_79:
[----:B------:R-:W-:-:S07]  /*86d0*/  MOV R0, UR5 ;  /* 0x0000000500007c02 */ /* 0x000fce0008000f00 */
.L_x_152:
[----:B-1----:R1:W2:Y:S02]  /*86e0*/  SYNCS.PHASECHK.TRANS64.TRYWAIT P0, [R0+URZ], R3 ;  /* 0x00000003000075a7 */ /* 0x0022a400080011ff */
[----:B--2---:R-:W-:Y:S05]  /*86f0*/  @!P0 NANOSLEEP.SYNCS 0x989680 ;  /* 0x009896800000895d */ /* 0x004fea0003900000 */
[----:B------:R-:W2:Y:S02]  /*8700*/  @!P0 SYNCS.PHASECHK.TRANS64 P0, [R0+URZ], R3 ;  /* 0x00000003000085a7 */ /* 0x000ea400080010ff */
[----:B--2---:R-:W-:Y:S05]  /*8710*/  @!P0 BRA `(.L_x_152) ;  /* 0xfffffffc00f08947 */ /* 0x004fea000383ffff */
[----:B------:R-:W-:Y:S05]  /*8720*/  BRA `(.L_x_153) ;  /* 0xffffffb800107947 */ /* 0x000fea000383ffff */
.L_x_82:
[----:B------:R-:W-:-:S07]  /*8730*/  MOV R0, UR17 ;  /* 0x0000001100007c02 */ /* 0x000fce0008000f00 */
.L_x_154:
[----:B-1----:R1:W2:Y:S02]  /*8740*/  SYNCS.PHASECHK.TRANS64.TRYWAIT P1, [R0+URZ+0x100], R2 ;  /* 0x00010002000075a7 */ /* 0x0022a400080211ff */
[----:B--2---:R-:W-:Y:S05]  /*8750*/  @!P1 NANOSLEEP.SYNCS 0x989680 ;  /* 0x009896800000995d */ /* 0x004fea0003900000 */
[----:B------:R-:W2:Y:S02]  /*8760*/  @!P1 SYNCS.PHASECHK.TRANS64 P1, [R0+URZ+0x100], R2 ;  /* 0x00010002000095a7 */ /* 0x000ea400080210ff */
[----:B--2---:R-:W-:Y:S05]  /*8770*/  @!P1 BRA `(.L_x_154) ;  /* 0xfffffffc00f09947 */ /* 0x004fea000383ffff */
[----:B------:R-:W-:Y:S05]  /*8780*/  BRA `(.L_x_155) ;  /* 0xffffffb8005c7947 */ /* 0x000fea000383ffff */
.L_x_87:
[----:B--2---:R2:W3:Y:S02]  /*8790*/  SYNCS.PHASECHK.TRANS64.TRYWAIT P0, [R12+URZ+0x80], R0 ;  /* 0x000080000c0075a7 */ /* 0x0044e400080011ff */
[----:B---3--:R-:W-:Y:S05]  /*87a0*/  @!P0 NANOSLEEP.SYNCS 0x989680 ;  /* 0x009896800000895d */ /* 0x008fea0003900000 */
[----:B------:R-:W3:Y:S02]  /*87b0*/  @!P0 SYNCS.PHASECHK.TRANS64 P0, [R12+URZ+0x80], R0 ;  /* 0x000080000c0085a7 */ /* 0x000ee400080010ff */
[----:B---3--:R-:W-:Y:S05]  /*87c0*/  @!P0 BRA `(.L_x_87) ;  /* 0xfffffffc00f08947 */ /* 0x008fea000383ffff */
[----:B------:R-:W-:Y:S05]  /*87d0*/  BRA `(.L_x_156) ;  /* 0xffffffbc007c7947 */ /* 0x000fea000383ffff */
.L_x_90:
[----:B-1----:R-:W-:Y:S07]  /*87e0*/  MOV R0, UR21 ;  /* 0x0000001500007c02 */ /* 0x002fee0008000f00 */
.L_x_157:
[----:B-1----:R1:W2:Y:S02]  /*87f0*/  SYNCS.PHASECHK.TRANS64.TRYWAIT P2, [R0+URZ+0x78], R6 ;  /* 0x00007806000075a7 */ /* 0x0022a400080411ff */
[----:B--2---:R-:W-:Y:S05]  /*8800*/  @!P2 NANOSLEEP.SYNCS 0x989680 ;  /* 0x009896800000a95d */ /* 0x004fea0003900000 */
[----:B------:R-:W2:Y:S02]  /*8810*/  @!P2 SYNCS.PHASECHK.TRANS64 P2, [R0+URZ+0x78], R6 ;  /* 0x000078060000a5a7 */ /* 0x000ea400080410ff */
[----:B--2---:R-:W-:Y:S05]  /*8820*/  @!P2 BRA `(.L_x_157) ;  /* 0xfffffffc00f0a947 */ /* 0x004fea000383ffff */
[----:B------:R-:W-:Y:S05]  /*8830*/  BRA `(.L_x_89) ;  /* 0xffffffc000e47947 */ /* 0x000fea000383ffff */
.L_x_93:
[----:B------:R-:W-:Y:S07]  /*8840*/  MOV R0, UR21 ;  /* 0x0000001500007c02 */ /* 0x000fee0008000f00 */
.L_x_158:
[----:B-1----:R1:W2:Y:S02]  /*8850*/  SYNCS.PHASECHK.TRANS64.TRYWAIT P0, [R0+URZ+0x60], R9 ;  /* 0x00006009000075a7 */ /* 0x0022a400080011ff */
[----:B--2---:R-:W-:Y:S05]  /*8860*/  @!P0 NANOSLEEP.SYNCS 0x989680 ;  /* 0x009896800000895d */ /* 0x004fea0003900000 */
[----:B------:R-:W2:Y:S02]  /*8870*/  @!P0 SYNCS.PHASECHK.TRANS64 P0, [R0+URZ+0x60], R9 ;  /* 0x00006009000085a7 */ /* 0x000ea400080010ff */
[----:B--2---:R-:W-:Y:S05]  /*8880*/  @!P0 BRA `(.L_x_158) ;  /* 0xfffffffc00f08947 */ /* 0x004fea000383ffff */
[----:B------:R-:W-:Y:S05]  /*8890*/  BRA `(.L_x_159) ;  /* 0xffffffc400407947 */ /* 0x000fea000383ffff */
.L_x_94:
[----:B------:R-:W-:Y:S07]  /*88a0*/  MOV R0, UR21 ;  /* 0x0000001500007c02 */ /* 0x000fee0008000f00 */
.L_x_160:
[----:B-1----:R1:W2:Y:S02]  /*88b0*/  SYNCS.PHASECHK.TRANS64.TRYWAIT P0, [R0+URZ+0x68], R9 ;  /* 0x00006809000075a7 */ /* 0x0022a400080011ff */
[----:B--2---:R-:W-:Y:S05]  /*88c0*/  @!P0 NANOSLEEP.SYNCS 0x989680 ;  /* 0x009896800000895d */ /* 0x004fea0003900000 */
[----:B------:R-:W2:Y:S02]  /*88d0*/  @!P0 SYNCS.PHASECHK.TRANS64 P0, [R0+URZ+0x68], R9 ;  /* 0x00006809000085a7 */ /* 0x000ea400080010ff */
[----:B--2---:R-:W-:Y:S05]  /*88e0*/  @!P0 BRA `(.L_x_160) ;  /* 0xfffffffc00f08947 */ /* 0x004fea000383ffff */
[----:B------:R-:W-:Y:S05]  /*88f0*/  BRA `(.L_x_161) ;  /* 0xffffffc400987947 */ /* 0x000fea000383ffff */
.L_x_96:
[----:B------:R-:W-:-:S07]  /*8900*/  MOV R0, UR21 ;  /* 0x0000001500007c02 */ /* 0x000fce0008000f00 */
.L_x_162:
[----:B-1----:R1:W3:Y:S02]  /*8910*/  SYNCS.PHASECHK.TRANS64.TRYWAIT P0, [R0+URZ+0x60], R2 ;  /* 0x00006002000075a7 */ /* 0x0022e400080011ff */
[----:B---3--:R-:W-:Y:S05]  /*8920*/  @!P0 NANOSLEEP.SYNCS 0x989680 ;  /* 0x009896800000895d */ /* 0x008fea0003900000 */
[----:B------:R-:W3:Y:S02]  /*8930*/  @!P0 SYNCS.PHASECHK.TRANS64 P0, [R0+URZ+0x60], R2 ;  /* 0x00006002000085a7 */ /* 0x000ee400080010ff */
[----:B---3--:R-:W-:Y:S05]  /*8940*/  @!P0 BRA `(.L_x_162) ;  /* 0xfffffffc00f08947 */ /* 0x008fea000383ffff */
[----:B------:R-:W-:Y:S05]  /*8950*/  BRA `(.L_x_163) ;  /* 0xffffffc800247947 */ /* 0x000fea000383ffff */
.L_x_98:
[----:B-1----:R1:W2:Y:S02]  /*8960*/  SYNCS.PHASECHK.TRANS64.TRYWAIT P0, [R3+URZ+0x80], R0 ;  /* 0x00008000030075a7 */ /* 0x0022a400080011ff */
[----:B--2---:R-:W-:Y:S05]  /*8970*/  @!P0 NANOSLEEP.SYNCS 0x989680 ;  /* 0x009896800000895d */ /* 0x004fea0003900000 */
[----:B------:R-:W2:Y:S02]  /*8980*/  @!P0 SYNCS.PHASECHK.TRANS64 P0, [R3+URZ+0x80], R0 ;  /* 0x00008000030085a7 */ /* 0x000ea400080010ff */
[----:B--2---:R-:W-:Y:S05]  /*8990*/  @!P0 BRA `(.L_x_98) ;  /* 0xfffffffc00f08947 */ /* 0x004fea000383ffff */
[----:B------:R-:W-:Y:S05]  /*89a0*/  BRA `(.L_x_164) ;  /* 0xffffffc800e07947 */ /* 0x000fea000383ffff */
.L_x_109:
[----:B-1----:R1:W2:Y:S02]  /*89b0*/  SYNCS.PHASECHK.TRANS64.TRYWAIT P1, [R4+URZ+0x50], R0 ;  /* 0x00005000040075a7 */ /* 0x0022a400080211ff */
[----:B--2---:R-:W-:Y:S05]  /*89c0*/  @!P1 NANOSLEEP.SYNCS 0x989680 ;  /* 0x009896800000995d */ /* 0x004fea0003900000 */
[----:B------:R-:W2:Y:S02]  /*89d0*/  @!P1 SYNCS.PHASECHK.TRANS64 P1, [R4+URZ+0x50], R0 ;  /* 0x00005000040095a7 */ /* 0x000ea400080210ff */
[----:B--2---:R-:W-:Y:S05]  /*89e0*/  @!P1 BRA `(.L_x_109) ;  /* 0xfffffffc00f09947 */ /* 0x004fea000383ffff */
[----:B------:R-:W-:Y:S05]  /*89f0*/  BRA `(.L_x_108) ;  /* 0xffffffd800487947 */ /* 0x000fea000383ffff */
.L_x_111:
[----:B-1----:R1:W2:Y:S02]  /*8a00*/  SYNCS.PHASECHK.TRANS64.TRYWAIT P0, [R80+URZ+0xa0], R5 ;  /* 0x0000a005500075a7 */ /* 0x0022a400080011ff */
[----:B--2---:R-:W-:Y:S05]  /*8a10*/  @!P0 NANOSLEEP.SYNCS 0x989680 ;  /* 0x009896800000895d */ /* 0x004fea0003900000 */
[----:B------:R-:W2:Y:S02]  /*8a20*/  @!P0 SYNCS.PHASECHK.TRANS64 P0, [R80+URZ+0xa0], R5 ;  /* 0x0000a005500085a7 */ /* 0x000ea400080010ff */
[----:B--2---:R-:W-:Y:S05]  /*8a30*/  @!P0 BRA `(.L_x_111) ;  /* 0xfffffffc00f08947 */ /* 0x004fea000383ffff */
[----:B------:R-:W-:Y:S05]  /*8a40*/  BRA `(.L_x_110) ;  /* 0xffffffd8009c7947 */ /* 0x000fea000383ffff */
.L_x_119:
[----:B--2---:R2:W3:Y:S02]  /*8a50*/  SYNCS.PHASECHK.TRANS64.TRYWAIT P0, [R3+URZ+0x50], R0 ;  /* 0x00005000030075a7 */ /* 0x0044e400080011ff */
[----:B---3--:R-:W-:Y:S05]  /*8a60*/  @!P0 NANOSLEEP.SYNCS 0x989680 ;  /* 0x009896800000895d */ /* 0x008fea0003900000 */
[----:B------:R-:W3:Y:S02]  /*8a70*/  @!P0 SYNCS.PHASECHK.TRANS64 P0, [R3+URZ+0x50], R0 ;  /* 0x00005000030085a7 */ /* 0x000ee400080010ff */
[----:B---3--:R-:W-:Y:S05]  /*8a80*/  @!P0 BRA `(.L_x_119) ;  /* 0xfffffffc00f08947 */ /* 0x008fea000383ffff */
[----:B------:R-:W-:Y:S05]  /*8a90*/  BRA `(.L_x_118) ;  /* 0xffffffe400a87947 */ /* 0x000fea000383ffff */
        .weak           $__internal_0_$__cuda_sm10x_tcgen05_guardrail_trap_col_being_dealloced_not_returned_by_alloc
        .type           $__internal_0_$__cuda_sm10x_tcgen05_guardrail_trap_col_being_dealloced_not_returned_by_alloc,@function
        .size           $__internal_0_$__cuda_sm10x_tcgen05_guardrail_trap_col_being_dealloced_not_returned_by_alloc,($__internal_1_$__cuda_sm10x_tcgen05_guardrail_trap_phase_invalid_during_alloc - $__internal_0_$__cuda_sm10x_tcgen05_guardrail_trap_col_being_dealloced_not_returned_by_alloc)
$__internal_0_$__cuda_sm10x_tcgen05_guardrail_trap_col_being_dealloced_not_returned_by_alloc:
[----:B------:R-:W-:Y:S05]  /*8aa0*/  BPT.TRAP 0x1 ;  /* 0x000000040000795c */ /* 0x000fea0000300000 */
[----:B------:R-:W-:-:S04]  /*8ab0*/  HFMA2 R3, -RZ, RZ, 0, 0 ;  /* 0x00000000ff037431 */ /* 0x000fc800000001ff */
[----:B------:R-:W-:Y:S05]  /*8ac0*/  RET.REL.NODEC R2 `(_ZN7cutlass13device_kernelINS_4gemm6kernel13GemmUniversalIN4cute5tupleIJiiiiEEENS1_10collective13CollectiveMmaINS1_35MainloopSm100TmaUmmaWarpSpecializedILi5ELi2ELi4ENS5_IJNS4_1CILi2EEESB_NSA_ILi1EEEEEEEENS5_IJNSA_ILi128EEESF_NSA_ILi64EEEEEEaNS5_IJlSC_lEEEaSI_NS4_8TiledMMAINS4_8MMA_AtomIJNS4_21SM100_MMA_S8_2x1SM_SSIaaiLi128ELi128ELNS4_4UMMA5MajorE0ELSN_0ELNSM_8SaturateE0EEEEEENS4_6LayoutINS5_IJSC_SC_SC_EEENS5_IJNSA_ILi0EEEST_ST_EEEEENS5_IJNS4_10UnderscoreESW_SW_EEEEENS4_28SM100_TMA_2SM_LOAD_MULTICASTENS4_14ComposedLayoutINS4_7SwizzleILi2ELi4ELi3EEENS4_18smem_ptr_flag_bitsILi8EEENSR_INS5_IJNSA_ILi8EEESG_EEENS5_IJSG_SC_EEEEEEEvNS4_8identityENS4_18SM100_TMA_2SM_LOADES19_vS1A_EENS_8epilogue10collective18CollectiveEpilogueINS1D_23Sm100TmaWarpSpecializedILi2ELi2ELi32ELb0ELb0EEEJNS5_IJSG_SF_SG_EEENS5_IJNSR_ISG_SC_EENSR_INS5_IJNSA_ILi32EEESB_EEENS5_IJSC_SG_EEEEEEEEaSI_aSI_NS1D_6fusion15FusionCallbacksIS1H_NS1P_17LinearCombinationIaiaiLNS_15FloatRoundStyleE2EEES1I_S1O_JEEENS4_5SM1004TMEM4LOAD26SM100_TMEM_LOAD_32dp32b32xENS4_13SM90_TMA_LOADENS10_INS11_ILi1ELi4ELi3EEES14_NSR_INS5_IJS15_S1K_EEENS5_IJS1K_SC_EEEEEEENS4_39AutoVectorizingCopyWithAssumedAlignmentILi128EEENS4_14SM90_TMA_STOREES24_S26_S26_EEEvvEEEEvNT_6ParamsE) ;  /* 0xffffff74024c7950 */ /* 0x000fea0003c3ffff */
        .weak           $__internal_1_$__cuda_sm10x_tcgen05_guardrail_trap_phase_invalid_during_alloc
        .type           $__internal_1_$__cuda_sm10x_tcgen05_guardrail_trap_phase_invalid_during_alloc,@function
        .size           $__internal_1_$__cuda_sm10x_tcgen05_guardrail_trap_phase_invalid_during_alloc,($__internal_2_$__cuda_sm10x_tcgen05_guardrail_trap_unallocated_columns_being_dealloced - $__internal_1_$__cuda_sm10x_tcgen05_guardrail_trap_phase_invalid_during_alloc)
$__internal_1_$__cuda_sm10x_tcgen05_guardrail_trap_phase_invalid_during_alloc:
[----:B------:R-:W-:Y:S05]  /*8ad0*/  BPT.TRAP 0x1 ;  /* 0x000000040000795c */ /* 0x000fea0000300000 */
[----:B------:R-:W-:-:S04]  /*8ae0*/  MOV R5, 0x0 ;  /* 0x0000000000057802 */ /* 0x000fc80000000f00 */
[----:B------:R-:W-:Y:S05]  /*8af0*/  RET.REL.NODEC R4 `(_ZN7cutlass13device_kernelINS_4gemm6kernel13GemmUniversalIN4cute5tupleIJiiiiEEENS1_10collective13CollectiveMmaINS1_35MainloopSm100TmaUmmaWarpSpecializedILi5ELi2ELi4ENS5_IJNS4_1CILi2EEESB_NSA_ILi1EEEEEEEENS5_IJNSA_ILi128EEESF_NSA_ILi64EEEEEEaNS5_IJlSC_lEEEaSI_NS4_8TiledMMAINS4_8MMA_AtomIJNS4_21SM100_MMA_S8_2x1SM_SSIaaiLi128ELi128ELNS4_4UMMA5MajorE0ELSN_0ELNSM_8SaturateE0EEEEEENS4_6LayoutINS5_IJSC_SC_SC_EEENS5_IJNSA_ILi0EEEST_ST_EEEEENS5_IJNS4_10UnderscoreESW_SW_EEEEENS4_28SM100_TMA_2SM_LOAD_MULTICASTENS4_14ComposedLayoutINS4_7SwizzleILi2ELi4ELi3EEENS4_18smem_ptr_flag_bitsILi8EEENSR_INS5_IJNSA_ILi8EEESG_EEENS5_IJSG_SC_EEEEEEEvNS4_8identityENS4_18SM100_TMA_2SM_LOADES19_vS1A_EENS_8epilogue10collective18CollectiveEpilogueINS1D_23Sm100TmaWarpSpecializedILi2ELi2ELi32ELb0ELb0EEEJNS5_IJSG_SF_SG_EEENS5_IJNSR_ISG_SC_EENSR_INS5_IJNSA_ILi32EEESB_EEENS5_IJSC_SG_EEEEEEEEaSI_aSI_NS1D_6fusion15FusionCallbacksIS1H_NS1P_17LinearCombinationIaiaiLNS_15FloatRoundStyleE2EEES1I_S1O_JEEENS4_5SM1004TMEM4LOAD26SM100_TMEM_LOAD_32dp32b32xENS4_13SM90_TMA_LOADENS10_INS11_ILi1ELi4ELi3EEES14_NSR_INS5_IJS15_S1K_EEENS5_IJS1K_SC_EEEEEEENS4_39AutoVectorizingCopyWithAssumedAlignmentILi128EEENS4_14SM90_TMA_STOREES24_S26_S26_EEEvvEEEEvNT_6ParamsE) ;  /* 0xffffff7404407950 */ /* 0x000fea0003c3ffff */
        .weak           $__internal_2_$__cuda_sm10x_tcgen05_guardrail_trap_unallocated_columns_being_dealloced
        .type           $__internal_2_$__cuda_sm10x_tcgen05_guardrail_trap_unallocated_columns_being_dealloced,@function
        .size           $__internal_2_$__cuda_sm10x_tcgen05_guardrail_trap_unallocated_columns_being_dealloced,(.L_x_166 - $__internal_2_$__cuda_sm10x_tcgen05_guardrail_trap_unallocated_columns_being_dealloced)
$__internal_2_$__cuda_sm10x_tcgen05_guardrail_trap_unallocated_columns_being_dealloced:
[----:B------:R-:W-:Y:S05]  /*8b00*/  BPT.TRAP 0x1 ;  /* 0x000000040000795c */ /* 0x000fea0000300000 */
[----:B------:R-:W-:-:S04]  /*8b10*/  HFMA2 R3, -RZ, RZ, 0, 0 ;  /* 0x00000000ff037431 */ /* 0x000fc800000001ff */
[----:B------:R-:W-:Y:S05]  /*8b20*/  RET.REL.NODEC R2 `(_ZN7cutlass13device_kernelINS_4gemm6kernel13GemmUniversalIN4cute5tupleIJiiiiEEENS1_10collective13CollectiveMmaINS1_35MainloopSm100TmaUmmaWarpSpecializedILi5ELi2ELi4ENS5_IJNS4_1CILi2EEESB_NSA_ILi1EEEEEEEENS5_IJNSA_ILi128EEESF_NSA_ILi64EEEEEEaNS5_IJlSC_lEEEaSI_NS4_8TiledMMAINS4_8MMA_AtomIJNS4_21SM100_MMA_S8_2x1SM_SSIaaiLi128ELi128ELNS4_4UMMA5MajorE0ELSN_0ELNSM_8SaturateE0EEEEEENS4_6LayoutINS5_IJSC_SC_SC_EEENS5_IJNSA_ILi0EEEST_ST_EEEEENS5_IJNS4_10UnderscoreESW_SW_EEEEENS4_28SM100_TMA_2SM_LOAD_MULTICASTENS4_14ComposedLayoutINS4_7SwizzleILi2ELi4ELi3EEENS4_18smem_ptr_flag_bitsILi8EEENSR_INS5_IJNSA_ILi8EEESG_EEENS5_IJSG_SC_EEEEEEEvNS4_8identityENS4_18SM100_TMA_2SM_LOADES19_vS1A_EENS_8epilogue10collective18CollectiveEpilogueINS1D_23Sm100TmaWarpSpecializedILi2ELi2ELi32ELb0ELb0EEEJNS5_IJSG_SF_SG_EEENS5_IJNSR_ISG_SC_EENSR_INS5_IJNSA_ILi32EEESB_EEENS5_IJSC_SG_EEEEEEEEaSI_aSI_NS1D_6fusion15FusionCallbacksIS1H_NS1P_17LinearCombinationIaiaiLNS_15FloatRoundStyleE2EEES1I_S1O_JEEENS4_5SM1004TMEM4LOAD26SM100_TMEM_LOAD_32dp32b32xENS4_13SM90_TMA_LOADENS10_INS11_ILi1ELi4ELi3EEES14_NSR_INS5_IJS15_S1K_EEENS5_IJS1K_SC_EEEEEEENS4_39AutoVectorizingCopyWithAssumedAlignmentILi128EEENS4_14SM90_TMA_STOREES24_S26_S26_EEEvvEEEEvNT_6ParamsE) ;  /* 0xffffff7402347950 */ /* 0x000fea0003c3ffff */
.L_x_165:
[----:B------:R-:W-:-:S00]  /*8b30*/  BRA `(.L_x_165) ;  /* 0xfffffffc00fc7947 */ /* 0x000fc0000383ffff */
[----:B------:R-:W-:-:S00]  /*8b40*/  NOP ;  /* 0x0000000000007918 */ /* 0x000fc00000000000 */
        /* <DEDUP_REMOVED lines=11> */
.L_x_166:


//--------------------- .nv.global.init           --------------------------
	.section	.nv.global.init,"aw",@progbits
.nv.global.init:
	.type		$str$27,@object
	.size		$str$27,($str$28 - $str$27)
$str$27:
        /*0000*/ 	.byte	0x28, 0x61, 0x64, 0x64, 0x72, 0x65, 0x73, 0x73, 0x20, 0x26, 0x20, 0x6d, 0x61, 0x73, 0x6b, 0x29
        /*0010*/ 	.byte	0x20, 0x3d, 0x3d, 0x20, 0x30, 0x00
	.type		$str$28,@object
	.size		$str$28,($str$26 - $str$28)
$str$28:
        /*0016*/ 	.byte	0x2f, 0x74, 0x6d, 0x70, 0x2f, 0x63, 0x75, 0x74, 0x6c, 0x61, 0x73, 0x73, 0x5f, 0x73, 0x77, 0x65
        /*0026*/ 	.byte	0x65, 0x70, 0x5f, 0x73, 0x72, 0x63, 0x2f, 0x69, 0x6e, 0x63, 0x6c, 0x75, 0x64, 0x65, 0x2f, 0x63
        /*0036*/ 	.byte	0x75, 0x74, 0x65, 0x2f, 0x70, 0x6f, 0x69, 0x6e, 0x74, 0x65, 0x72, 0x5f, 0x66, 0x6c, 0x61, 0x67
        /*0046*/ 	.byte	0x67, 0x65, 0x64, 0x2e, 0x68, 0x70, 0x70, 0x00
	.type		$str$26,@object
	.size		$str$26,($str$25 - $str$26)
$str$26:
        /*004e*/ 	.byte	0x2f, 0x74, 0x6d, 0x70, 0x2f, 0x63, 0x75, 0x74, 0x6c, 0x61, 0x73, 0x73, 0x5f, 0x73, 0x77, 0x65
        /*005e*/ 	.byte	0x65, 0x70, 0x5f, 0x73, 0x72, 0x63, 0x2f, 0x69, 0x6e, 0x63, 0x6c, 0x75, 0x64, 0x65, 0x2f, 0x63
        /*006e*/ 	.byte	0x75, 0x74, 0x65, 0x2f, 0x61, 0x74, 0x6f, 0x6d, 0x2f, 0x63, 0x6f, 0x70, 0x79, 0x5f, 0x74, 0x72
        /*007e*/ 	.byte	0x61, 0x69, 0x74, 0x73, 0x5f, 0x73, 0x6d, 0x31, 0x30, 0x30, 0x2e, 0x68, 0x70, 0x70, 0x00
	.type		$str$25,@object
	.size		$str$25,(__unnamed_1 - $str$25)
$str$25:
        /*008d*/ 	.byte	0x28, 0x28, 0x75, 0x69, 0x6e, 0x74, 0x33, 0x32, 0x5f, 0x74, 0x28, 0x74, 0x68, 0x72, 0x65, 0x61
        /*009d*/ 	.byte	0x64, 0x49, 0x64, 0x78, 0x2e, 0x78, 0x29, 0x20, 0x2f, 0x20, 0x33, 0x32, 0x29, 0x20, 0x25, 0x20
        /*00ad*/ 	.byte	0x34, 0x29, 0x20, 0x3d, 0x3d, 0x20, 0x28, 0x28, 0x28, 0x74, 0x6d, 0x65, 0x6d, 0x5f, 0x61, 0x64
        /*00bd*/ 	.byte	0x64, 0x72, 0x20, 0x3e, 0x3e, 0x20, 0x31, 0x36, 0x29, 0x20, 0x2f, 0x20, 0x33, 0x32, 0x29, 0x20
        /*00cd*/ 	.byte	0x25, 0x20, 0x34, 0x29, 0x00
	.type		__unnamed_1,@object
	.size		__unnamed_1,(__unnamed_2 - __unnamed_1)
__unnamed_1:
        /*00d2*/ 	.byte	0x61, 0x75, 0x74, 0x6f, 0x20, 0x63, 0x75, 0x74, 0x65, 0x3a, 0x3a, 0x61, 0x73, 0x5f, 0x70, 0x6f
        /* <DEDUP_REMOVED lines=24> */
        /*0262*/ 	.byte	0x3e, 0x3e, 0x5d, 0x00
	.type		__unnamed_2,@object
	.size		__unnamed_2,(.L_2 - __unnamed_2)
__unnamed_2:
        /* <DEDUP_REMOVED lines=41> */
.L_2:


//--------------------- .nv.shared._ZN7cutlass13device_kernelINS_4gemm6kernel13GemmUniversalIN4cute5tupleIJiiiiEEENS1_10collective13CollectiveMmaINS1_35MainloopSm100TmaUmmaWarpSpecializedILi5ELi2ELi4ENS5_IJNS4_1CILi2EEESB_NSA_ILi1EEEEEEEENS5_IJNSA_ILi128EEESF_NSA_ILi64EEEEEEaNS5_IJlSC_lEEEaSI_NS4_8TiledMMAINS4_8MMA_AtomIJNS4_21SM100_MMA_S8_2x1SM_SSIaaiLi128ELi128ELNS4_4UMMA5MajorE0ELSN_0ELNSM_8SaturateE0EEEEEENS4_6LayoutINS5_IJSC_SC_SC_EEENS5_IJNSA_ILi0EEEST_ST_EEEEENS5_IJNS4_10UnderscoreESW_SW_EEEEENS4_28SM100_TMA_2SM_LOAD_MULTICASTENS4_14ComposedLayoutINS4_7SwizzleILi2ELi4ELi3EEENS4_18smem_ptr_flag_bitsILi8EEENSR_INS5_IJNSA_ILi8EEESG_EEENS5_IJSG_SC_EEEEEEEvNS4_8identityENS4_18SM100_TMA_2SM_LOADES19_vS1A_EENS_8epilogue10collective18CollectiveEpilogueINS1D_23Sm100TmaWarpSpecializedILi2ELi2ELi32ELb0ELb0EEEJNS5_IJSG_SF_SG_EEENS5_IJNSR_ISG_SC_EENSR_INS5_IJNSA_ILi32EEESB_EEENS5_IJSC_SG_EEEEEEEEaSI_aSI_NS1D_6fusion15FusionCallbacksIS1H_NS1P_17LinearCombinationIaiaiLNS_15FloatRoundStyleE2EEES1I_S1O_JEEENS4_5SM1004TMEM4LOAD26SM100_TMEM_LOAD_32dp32b32xENS4_13SM90_TMA_LOADENS10_INS11_ILi1ELi4ELi3EEES14_NSR_INS5_IJS15_S1K_EEENS5_IJS1K_SC_EEEEEEENS4_39AutoVectorizingCopyWithAssumedAlignmentILi128EEENS4_14SM90_TMA_STOREES24_S26_S26_EEEvvEEEEvNT_6ParamsE --------------------------
	.section	.nv.shared._ZN7cutlass13device_kernelINS_4gemm6kernel13GemmUniversalIN4cute5tupleIJiiiiEEENS1_10collective13CollectiveMmaINS1_35MainloopSm100TmaUmmaWarpSpecializedILi5ELi2ELi4ENS5_IJNS4_1CILi2EEESB_NSA_ILi1EEEEEEEENS5_IJNSA_ILi128EEESF_NSA_ILi64EEEEEEaNS5_IJlSC_lEEEaSI_NS4_8TiledMMAINS4_8MMA_AtomIJNS4_21SM100_MMA_S8_2x1SM_SSIaaiLi128ELi128ELNS4_4UMMA5MajorE0ELSN_0ELNSM_8SaturateE0EEEEEENS4_6LayoutINS5_IJSC_SC_SC_EEENS5_IJNSA_ILi0EEEST_ST_EEEEENS5_IJNS4_10UnderscoreESW_SW_EEEEENS4_28SM100_TMA_2SM_LOAD_MULTICASTENS4_14ComposedLayoutINS4_7SwizzleILi2ELi4ELi3EEENS4_18smem_ptr_flag_bitsILi8EEENSR_INS5_IJNSA_ILi8EEESG_EEENS5_IJSG_SC_EEEEEEEvNS4_8identityENS4_18SM100_TMA_2SM_LOADES19_vS1A_EENS_8epilogue10collective18CollectiveEpilogueINS1D_23Sm100TmaWarpSpecializedILi2ELi2ELi32ELb0ELb0EEEJNS5_IJSG_SF_SG_EEENS5_IJNSR_ISG_SC_EENSR_INS5_IJNSA_ILi32EEESB_EEENS5_IJSC_SG_EEEEEEEEaSI_aSI_NS1D_6fusion15FusionCallbacksIS1H_NS1P_17LinearCombinationIaiaiLNS_15FloatRoundStyleE2EEES1I_S1O_JEEENS4_5SM1004TMEM4LOAD26SM100_TMEM_LOAD_32dp32b32xENS4_13SM90_TMA_LOADENS10_INS11_ILi1ELi4ELi3EEES14_NSR_INS5_IJS15_S1K_EEENS5_IJS1K_SC_EEEEEEENS4_39AutoVectorizingCopyWithAssumedAlignmentILi128EEENS4_14SM90_TMA_STOREES24_S26_S26_EEEvvEEEEvNT_6ParamsE,"aw",@nobits
	.sectionflags	@""
	.align	16
	.zero		1024


//--------------------- .nv.shared.reserved.0     --------------------------
	.section	.nv.shared.reserved.0,"aw",@nobits
	.weak		__nv_reservedSMEM_offset_0_alias
	.size		__nv_reservedSMEM_offset_0_alias, 0, 64
	.other		__nv_reservedSMEM_offset_0_alias,@"STO_CUDA_RESERVED_SHARED STV_DEFAULT"
__nv_reservedSMEM_offset_0_alias:
	.zero		0
.nv.shared.reserved.0:
	.zero		64
	.weak		__nv_reservedSMEM_tcgen05_partition
	.type		__nv_reservedSMEM_tcgen05_partition,@object
	.size		__nv_reservedSMEM_tcgen05_partition,(.L_0 - __nv_reservedSMEM_tcgen05_partition)
__nv_reservedSMEM_tcgen05_partition:
	.zero		32
.L_0:


//--------------------- .nv.global                --------------------------
	.section	.nv.global,"aw",@nobits
.nv.global:
	.type		_ZN40_INTERNAL_939fa45e_4_k_cu_fdacb22d_108524cute1_E,@object
	.size		_ZN40_INTERNAL_939fa45e_4_k_cu_fdacb22d_108524cute1_E,(_ZN40_INTERNAL_939fa45e_4_k_cu_fdacb22d_108524cuda3std3__45__cpo6cbeginE - _ZN40_INTERNAL_939fa45e_4_k_cu_fdacb22d_108524cute1_E)
_ZN40_INTERNAL_939fa45e_4_k_cu_fdacb22d_108524cute1_E:
	.zero		1
	.type		_ZN40_INTERNAL_939fa45e_4_k_cu_fdacb22d_108524cuda3std3__45__cpo6cbeginE,@object
	.size		_ZN40_INTERNAL_939fa45e_4_k_cu_fdacb22d_108524cuda3std3__45__cpo6cbeginE,(_ZN40_INTERNAL_939fa45e_4_k_cu_fdacb22d_108524cuda3std3__48in_placeE - _ZN40_INTERNAL_939fa45e_4_k_cu_fdacb22d_108524cuda3std3__45__cpo6cbeginE)
_ZN40_INTERNAL_939fa45e_4_k_cu_fdacb22d_108524cuda3std3__45__cpo6cbeginE:
	.zero		1
	.type		_ZN40_INTERNAL_939fa45e_4_k_cu_fdacb22d_108524cuda3std3__48in_placeE,@object
	.size		_ZN40_INTERNAL_939fa45e_4_k_cu_fdacb22d_108524cuda3std3__48in_placeE,(_ZN40_INTERNAL_939fa45e_4_k_cu_fdacb22d_108524cuda3std6ranges3__45__cpo9iter_moveE - _ZN40_INTERNAL_939fa45e_4_k_cu_fdacb22d_108524cuda3std3__48in_placeE)
_ZN40_INTERNAL_939fa45e_4_k_cu_fdacb22d_108524cuda3std3__48in_placeE:
	.zero		1
	.type		_ZN40_INTERNAL_939fa45e_4_k_cu_fdacb22d_108524cuda3std6ranges3__45__cpo9iter_moveE,@object
	.size		_ZN40_INTERNAL_939fa45e_4_k_cu_fdacb22d_108524cuda3std6ranges3__45__cpo9iter_moveE,(_ZN40_INTERNAL_939fa45e_4_k_cu_fdacb22d_108524cuda3std3__45__cpo5beginE - _ZN40_INTERNAL_939fa45e_4_k_cu_fdacb22d_108524cuda3std6ranges3__45__cpo9iter_moveE)
_ZN40_INTERNAL_939fa45e_4_k_cu_fdacb22d_108524cuda3std6ranges3__45__cpo9iter_moveE:
	.zero		1
	.type		_ZN40_INTERNAL_939fa45e_4_k_cu_fdacb22d_108524cuda3std3__45__cpo5beginE,@object
	.size		_ZN40_INTERNAL_939fa45e_4_k_cu_fdacb22d_108524cuda3std3__45__cpo5beginE,(_ZN40_INTERNAL_939fa45e_4_k_cu_fdacb22d_108524cuda3std3__442_GLOBAL__N__939fa45e_4_k_cu_fdacb22d_108526ignoreE - _ZN40_INTERNAL_939fa45e_4_k_cu_fdacb22d_108524cuda3std3__45__cpo5beginE)
_ZN40_INTERNAL_939fa45e_4_k_cu_fdacb22d_108524cuda3std3__45__cpo5beginE:
	.zero		1
	.type		_ZN40_INTERNAL_939fa45e_4_k_cu_fdacb22d_108524cuda3std3__442_GLOBAL__N__939fa45e_4_k_cu_fdacb22d_108526ignoreE,@object
	.size		_ZN40_INTERNAL_939fa45e_4_k_cu_fdacb22d_108524cuda3std3__442_GLOBAL__N__939fa45e_4_k_cu_fdacb22d_108526ignoreE,(_ZN40_INTERNAL_939fa45e_4_k_cu_fdacb22d_108524cute7productE - _ZN40_INTERNAL_939fa45e_4_k_cu_fdacb22d_108524cuda3std3__442_GLOBAL__N__939fa45e_4_k_cu_fdacb22d_108526ignoreE)
_ZN40_INTERNAL_939fa45e_4_k_cu_fdacb22d_108524cuda3std3__442_GLOBAL__N__939fa45e_4_k_cu_fdacb22d_108526ignoreE:
	.zero		1
	.type		_ZN40_INTERNAL_939fa45e_4_k_cu_fdacb22d_108524cute7productE,@object
	.size		_ZN40_INTERNAL_939fa45e_4_k_cu_fdacb22d_108524cute7productE,(_ZN40_INTERNAL_939fa45e_4_k_cu_fdacb22d_108524cuda3std3__45__cpo3endE - _ZN40_INTERNAL_939fa45e_4_k_cu_fdacb22d_108524cute7productE)
_ZN40_INTERNAL_939fa45e_4_k_cu_fdacb22d_108524cute7productE:
	.zero		1
	.type		_ZN40_INTERNAL_939fa45e_4_k_cu_fdacb22d_108524cuda3std3__45__cpo3endE,@object
	.size		_ZN40_INTERNAL_939fa45e_4_k_cu_fdacb22d_108524cuda3std3__45__cpo3endE,(_ZN40_INTERNAL_939fa45e_4_k_cu_fdacb22d_108524cuda3std3__419piecewise_constructE - _ZN40_INTERNAL_939fa45e_4_k_cu_fdacb22d_108524cuda3std3__45__cpo3endE)
_ZN40_INTERNAL_939fa45e_4_k_cu_fdacb22d_108524cuda3std3__45__cpo3endE:
	.zero		1
	.type		_ZN40_INTERNAL_939fa45e_4_k_cu_fdacb22d_108524cuda3std3__419piecewise_constructE,@object
	.size		_ZN40_INTERNAL_939fa45e_4_k_cu_fdacb22d_108524cuda3std3__419piecewise_constructE,(_ZN40_INTERNAL_939fa45e_4_k_cu_fdacb22d_108524cuda3std3__45__cpo4cendE - _ZN40_INTERNAL_939fa45e_4_k_cu_fdacb22d_108524cuda3std3__419piecewise_constructE)
_ZN40_INTERNAL_939fa45e_4_k_cu_fdacb22d_108524cuda3std3__419piecewise_constructE:
	.zero		1
	.type		_ZN40_INTERNAL_939fa45e_4_k_cu_fdacb22d_108524cuda3std3__45__cpo4cendE,@object
	.size		_ZN40_INTERNAL_939fa45e_4_k_cu_fdacb22d_108524cuda3std3__45__cpo4cendE,(_ZN40_INTERNAL_939fa45e_4_k_cu_fdacb22d_108524cuda3std6ranges3__45__cpo4swapE - _ZN40_INTERNAL_939fa45e_4_k_cu_fdacb22d_108524cuda3std3__45__cpo4cendE)
_ZN40_INTERNAL_939fa45e_4_k_cu_fdacb22d_108524cuda3std3__45__cpo4cendE:
	.zero		1
	.type		_ZN40_INTERNAL_939fa45e_4_k_cu_fdacb22d_108524cuda3std6ranges3__45__cpo4swapE,@object
	.size		_ZN40_INTERNAL_939fa45e_4_k_cu_fdacb22d_108524cuda3std6ranges3__45__cpo4swapE,(.L_10 - _ZN40_INTERNAL_939fa45e_4_k_cu_fdacb22d_108524cuda3std6ranges3__45__cpo4swapE)
_ZN40_INTERNAL_939fa45e_4_k_cu_fdacb22d_108524cuda3std6ranges3__45__cpo4swapE:
	.zero		1
.L_10:


//--------------------- .nv.constant0._ZN7cutlass13device_kernelINS_4gemm6kernel13GemmUniversalIN4cute5tupleIJiiiiEEENS1_10collective13CollectiveMmaINS1_35MainloopSm100TmaUmmaWarpSpecializedILi5ELi2ELi4ENS5_IJNS4_1CILi2EEESB_NSA_ILi1EEEEEEEENS5_IJNSA_ILi128EEESF_NSA_ILi64EEEEEEaNS5_IJlSC_lEEEaSI_NS4_8TiledMMAINS4_8MMA_AtomIJNS4_21SM100_MMA_S8_2x1SM_SSIaaiLi128ELi128ELNS4_4UMMA5MajorE0ELSN_0ELNSM_8SaturateE0EEEEEENS4_6LayoutINS5_IJSC_SC_SC_EEENS5_IJNSA_ILi0EEEST_ST_EEEEENS5_IJNS4_10UnderscoreESW_SW_EEEEENS4_28SM100_TMA_2SM_LOAD_MULTICASTENS4_14ComposedLayoutINS4_7SwizzleILi2ELi4ELi3EEENS4_18smem_ptr_flag_bitsILi8EEENSR_INS5_IJNSA_ILi8EEESG_EEENS5_IJSG_SC_EEEEEEEvNS4_8identityENS4_18SM100_TMA_2SM_LOADES19_vS1A_EENS_8epilogue10collective18CollectiveEpilogueINS1D_23Sm100TmaWarpSpecializedILi2ELi2ELi32ELb0ELb0EEEJNS5_IJSG_SF_SG_EEENS5_IJNSR_ISG_SC_EENSR_INS5_IJNSA_ILi32EEESB_EEENS5_IJSC_SG_EEEEEEEEaSI_aSI_NS1D_6fusion15FusionCallbacksIS1H_NS1P_17LinearCombinationIaiaiLNS_15FloatRoundStyleE2EEES1I_S1O_JEEENS4_5SM1004TMEM4LOAD26SM100_TMEM_LOAD_32dp32b32xENS4_13SM90_TMA_LOADENS10_INS11_ILi1ELi4ELi3EEES14_NSR_INS5_IJS15_S1K_EEENS5_IJS1K_SC_EEEEEEENS4_39AutoVectorizingCopyWithAssumedAlignmentILi128EEENS4_14SM90_TMA_STOREES24_S26_S26_EEEvvEEEEvNT_6ParamsE --------------------------
	.section	.nv.constant0._ZN7cutlass13device_kernelINS_4gemm6kernel13GemmUniversalIN4cute5tupleIJiiiiEEENS1_10collective13CollectiveMmaINS1_35MainloopSm100TmaUmmaWarpSpecializedILi5ELi2ELi4ENS5_IJNS4_1CILi2EEESB_NSA_ILi1EEEEEEEENS5_IJNSA_ILi128EEESF_NSA_ILi64EEEEEEaNS5_IJlSC_lEEEaSI_NS4_8TiledMMAINS4_8MMA_AtomIJNS4_21SM100_MMA_S8_2x1SM_SSIaaiLi128ELi128ELNS4_4UMMA5MajorE0ELSN_0ELNSM_8SaturateE0EEEEEENS4_6LayoutINS5_IJSC_SC_SC_EEENS5_IJNSA_ILi0EEEST_ST_EEEEENS5_IJNS4_10UnderscoreESW_SW_EEEEENS4_28SM100_TMA_2SM_LOAD_MULTICASTENS4_14ComposedLayoutINS4_7SwizzleILi2ELi4ELi3EEENS4_18smem_ptr_flag_bitsILi8EEENSR_INS5_IJNSA_ILi8EEESG_EEENS5_IJSG_SC_EEEEEEEvNS4_8identityENS4_18SM100_TMA_2SM_LOADES19_vS1A_EENS_8epilogue10collective18CollectiveEpilogueINS1D_23Sm100TmaWarpSpecializedILi2ELi2ELi32ELb0ELb0EEEJNS5_IJSG_SF_SG_EEENS5_IJNSR_ISG_SC_EENSR_INS5_IJNSA_ILi32EEESB_EEENS5_IJSC_SG_EEEEEEEEaSI_aSI_NS1D_6fusion15FusionCallbacksIS1H_NS1P_17LinearCombinationIaiaiLNS_15FloatRoundStyleE2EEES1I_S1O_JEEENS4_5SM1004TMEM4LOAD26SM100_TMEM_LOAD_32dp32b32xENS4_13SM90_TMA_LOADENS10_INS11_ILi1ELi4ELi3EEES14_NSR_INS5_IJS15_S1K_EEENS5_IJS1K_SC_EEEEEEENS4_39AutoVectorizingCopyWithAssumedAlignmentILi128EEENS4_14SM90_TMA_STOREES24_S26_S26_EEEvvEEEEvNT_6ParamsE,"a",@progbits
	.sectionflags	@""
	.align	4
.nv.constant0._ZN7cutlass13device_kernelINS_4gemm6kernel13GemmUniversalIN4cute5tupleIJiiiiEEENS1_10collective13CollectiveMmaINS1_35MainloopSm100TmaUmmaWarpSpecializedILi5ELi2ELi4ENS5_IJNS4_1CILi2EEESB_NSA_ILi1EEEEEEEENS5_IJNSA_ILi128EEESF_NSA_ILi64EEEEEEaNS5_IJlSC_lEEEaSI_NS4_8TiledMMAINS4_8MMA_AtomIJNS4_21SM100_MMA_S8_2x1SM_SSIaaiLi128ELi128ELNS4_4UMMA5MajorE0ELSN_0ELNSM_8SaturateE0EEEEEENS4_6LayoutINS5_IJSC_SC_SC_EEENS5_IJNSA_ILi0EEEST_ST_EEEEENS5_IJNS4_10UnderscoreESW_SW_EEEEENS4_28SM100_TMA_2SM_LOAD_MULTICASTENS4_14ComposedLayoutINS4_7SwizzleILi2ELi4ELi3EEENS4_18smem_ptr_flag_bitsILi8EEENSR_INS5_IJNSA_ILi8EEESG_EEENS5_IJSG_SC_EEEEEEEvNS4_8identityENS4_18SM100_TMA_2SM_LOADES19_vS1A_EENS_8epilogue10collective18CollectiveEpilogueINS1D_23Sm100TmaWarpSpecializedILi2ELi2ELi32ELb0ELb0EEEJNS5_IJSG_SF_SG_EEENS5_IJNSR_ISG_SC_EENSR_INS5_IJNSA_ILi32EEESB_EEENS5_IJSC_SG_EEEEEEEEaSI_aSI_NS1D_6fusion15FusionCallbacksIS1H_NS1P_17LinearCombinationIaiaiLNS_15FloatRoundStyleE2EEES1I_S1O_JEEENS4_5SM1004TMEM4LOAD26SM100_TMEM_LOAD_32dp32b32xENS4_13SM90_TMA_LOADENS10_INS11_ILi1ELi4ELi3EEES14_NSR_INS5_IJS15_S1K_EEENS5_IJS1K_SC_EEEEEEENS4_39AutoVectorizingCopyWithAssumedAlignmentILi128EEENS4_14SM90_TMA_STOREES24_S26_S26_EEEvvEEEEvNT_6ParamsE:
	.zero		2944


//--------------------- SYMBOLS --------------------------

	.type		.nv.reservedSmem.offset0,@object
	.size		.nv.reservedSmem.offset0,0x4
	.type		.nv.reservedSmem.cap,@object
	.size		.nv.reservedSmem.cap,0x4
	.type		__assertfail,@function
